//
// Generated by NVIDIA NVVM Compiler
//
// Compiler Build ID: CL-36424714
// Cuda compilation tools, release 13.0, V13.0.88
// Based on NVVM 20.0.0
//

.version 9.0
.target sm_100
.address_size 64

	// .globl	_Z10naiveSgemmPfS_S_iii
// _ZZ8sgemm_V1PfS_S_iiiE3s_a has been demoted
// _ZZ8sgemm_V1PfS_S_iiiE3s_b has been demoted
.global .align 1 .b8 _ZN34_INTERNAL_453dc1ac_4_k_cu_5fb1b66b4cuda3std3__45__cpo5beginE[1];
.global .align 1 .b8 _ZN34_INTERNAL_453dc1ac_4_k_cu_5fb1b66b4cuda3std3__45__cpo3endE[1];
.global .align 1 .b8 _ZN34_INTERNAL_453dc1ac_4_k_cu_5fb1b66b4cuda3std3__45__cpo6cbeginE[1];
.global .align 1 .b8 _ZN34_INTERNAL_453dc1ac_4_k_cu_5fb1b66b4cuda3std3__45__cpo4cendE[1];
.global .align 1 .b8 _ZN34_INTERNAL_453dc1ac_4_k_cu_5fb1b66b4cuda3std3__45__cpo6rbeginE[1];
.global .align 1 .b8 _ZN34_INTERNAL_453dc1ac_4_k_cu_5fb1b66b4cuda3std3__45__cpo4rendE[1];
.global .align 1 .b8 _ZN34_INTERNAL_453dc1ac_4_k_cu_5fb1b66b4cuda3std3__45__cpo7crbeginE[1];
.global .align 1 .b8 _ZN34_INTERNAL_453dc1ac_4_k_cu_5fb1b66b4cuda3std3__45__cpo5crendE[1];
.global .align 1 .b8 _ZN34_INTERNAL_453dc1ac_4_k_cu_5fb1b66b4cuda3std3__436_GLOBAL__N__453dc1ac_4_k_cu_5fb1b66b6ignoreE[1];
.global .align 1 .b8 _ZN34_INTERNAL_453dc1ac_4_k_cu_5fb1b66b4cuda3std3__419piecewise_constructE[1];
.global .align 1 .b8 _ZN34_INTERNAL_453dc1ac_4_k_cu_5fb1b66b4cuda3std3__48in_placeE[1];
.global .align 1 .b8 _ZN34_INTERNAL_453dc1ac_4_k_cu_5fb1b66b4cuda3std3__420unreachable_sentinelE[1];
.global .align 1 .b8 _ZN34_INTERNAL_453dc1ac_4_k_cu_5fb1b66b4cuda3std3__47nulloptE[1];
.global .align 1 .b8 _ZN34_INTERNAL_453dc1ac_4_k_cu_5fb1b66b4cuda3std3__48unexpectE[1];
.global .align 1 .b8 _ZN34_INTERNAL_453dc1ac_4_k_cu_5fb1b66b4cuda3std6ranges3__45__cpo4swapE[1];
.global .align 1 .b8 _ZN34_INTERNAL_453dc1ac_4_k_cu_5fb1b66b4cuda3std6ranges3__45__cpo9iter_moveE[1];
.global .align 1 .b8 _ZN34_INTERNAL_453dc1ac_4_k_cu_5fb1b66b4cuda3std6ranges3__45__cpo5beginE[1];
.global .align 1 .b8 _ZN34_INTERNAL_453dc1ac_4_k_cu_5fb1b66b4cuda3std6ranges3__45__cpo3endE[1];
.global .align 1 .b8 _ZN34_INTERNAL_453dc1ac_4_k_cu_5fb1b66b4cuda3std6ranges3__45__cpo6cbeginE[1];
.global .align 1 .b8 _ZN34_INTERNAL_453dc1ac_4_k_cu_5fb1b66b4cuda3std6ranges3__45__cpo4cendE[1];
.global .align 1 .b8 _ZN34_INTERNAL_453dc1ac_4_k_cu_5fb1b66b4cuda3std6ranges3__45__cpo7advanceE[1];
.global .align 1 .b8 _ZN34_INTERNAL_453dc1ac_4_k_cu_5fb1b66b4cuda3std6ranges3__45__cpo9iter_swapE[1];
.global .align 1 .b8 _ZN34_INTERNAL_453dc1ac_4_k_cu_5fb1b66b4cuda3std6ranges3__45__cpo4nextE[1];
.global .align 1 .b8 _ZN34_INTERNAL_453dc1ac_4_k_cu_5fb1b66b4cuda3std6ranges3__45__cpo4prevE[1];
.global .align 1 .b8 _ZN34_INTERNAL_453dc1ac_4_k_cu_5fb1b66b4cuda3std6ranges3__45__cpo4dataE[1];
.global .align 1 .b8 _ZN34_INTERNAL_453dc1ac_4_k_cu_5fb1b66b4cuda3std6ranges3__45__cpo5cdataE[1];
.global .align 1 .b8 _ZN34_INTERNAL_453dc1ac_4_k_cu_5fb1b66b4cuda3std6ranges3__45__cpo4sizeE[1];
.global .align 1 .b8 _ZN34_INTERNAL_453dc1ac_4_k_cu_5fb1b66b4cuda3std6ranges3__45__cpo5ssizeE[1];
.global .align 1 .b8 _ZN34_INTERNAL_453dc1ac_4_k_cu_5fb1b66b4cuda3std6ranges3__45__cpo8distanceE[1];
.global .align 1 .b8 _ZN34_INTERNAL_453dc1ac_4_k_cu_5fb1b66b6thrust24THRUST_300001_SM_1000_NS6system6detail10sequential3seqE[1];
.global .align 1 .b8 _ZN34_INTERNAL_453dc1ac_4_k_cu_5fb1b66b6thrust24THRUST_300001_SM_1000_NS12placeholders2_1E[1];
.global .align 1 .b8 _ZN34_INTERNAL_453dc1ac_4_k_cu_5fb1b66b6thrust24THRUST_300001_SM_1000_NS12placeholders2_2E[1];
.global .align 1 .b8 _ZN34_INTERNAL_453dc1ac_4_k_cu_5fb1b66b6thrust24THRUST_300001_SM_1000_NS12placeholders2_3E[1];
.global .align 1 .b8 _ZN34_INTERNAL_453dc1ac_4_k_cu_5fb1b66b6thrust24THRUST_300001_SM_1000_NS12placeholders2_4E[1];
.global .align 1 .b8 _ZN34_INTERNAL_453dc1ac_4_k_cu_5fb1b66b6thrust24THRUST_300001_SM_1000_NS12placeholders2_5E[1];
.global .align 1 .b8 _ZN34_INTERNAL_453dc1ac_4_k_cu_5fb1b66b6thrust24THRUST_300001_SM_1000_NS12placeholders2_6E[1];
.global .align 1 .b8 _ZN34_INTERNAL_453dc1ac_4_k_cu_5fb1b66b6thrust24THRUST_300001_SM_1000_NS12placeholders2_7E[1];
.global .align 1 .b8 _ZN34_INTERNAL_453dc1ac_4_k_cu_5fb1b66b6thrust24THRUST_300001_SM_1000_NS12placeholders2_8E[1];
.global .align 1 .b8 _ZN34_INTERNAL_453dc1ac_4_k_cu_5fb1b66b6thrust24THRUST_300001_SM_1000_NS12placeholders2_9E[1];
.global .align 1 .b8 _ZN34_INTERNAL_453dc1ac_4_k_cu_5fb1b66b6thrust24THRUST_300001_SM_1000_NS12placeholders3_10E[1];

.visible .entry _Z10naiveSgemmPfS_S_iii(
	.param .u64 .ptr .align 1 _Z10naiveSgemmPfS_S_iii_param_0,
	.param .u64 .ptr .align 1 _Z10naiveSgemmPfS_S_iii_param_1,
	.param .u64 .ptr .align 1 _Z10naiveSgemmPfS_S_iii_param_2,
	.param .u32 _Z10naiveSgemmPfS_S_iii_param_3,
	.param .u32 _Z10naiveSgemmPfS_S_iii_param_4,
	.param .u32 _Z10naiveSgemmPfS_S_iii_param_5
)
{
	.reg .pred 	%p<13>;
	.reg .b32 	%r<41>;
	.reg .b32 	%f<68>;
	.reg .b64 	%rd<53>;

	ld.param.u64 	%rd7, [_Z10naiveSgemmPfS_S_iii_param_0];
	ld.param.u64 	%rd8, [_Z10naiveSgemmPfS_S_iii_param_1];
	ld.param.u64 	%rd6, [_Z10naiveSgemmPfS_S_iii_param_2];
	ld.param.u32 	%r20, [_Z10naiveSgemmPfS_S_iii_param_3];
	ld.param.u32 	%r18, [_Z10naiveSgemmPfS_S_iii_param_4];
	ld.param.u32 	%r19, [_Z10naiveSgemmPfS_S_iii_param_5];
	cvta.to.global.u64 	%rd1, %rd8;
	cvta.to.global.u64 	%rd2, %rd7;
	mov.u32 	%r21, %ctaid.x;
	mov.u32 	%r22, %ntid.x;
	mov.u32 	%r23, %tid.x;
	mad.lo.s32 	%r1, %r21, %r22, %r23;
	mov.u32 	%r24, %ctaid.y;
	mov.u32 	%r25, %ntid.y;
	mov.u32 	%r26, %tid.y;
	mad.lo.s32 	%r2, %r24, %r25, %r26;
	setp.ge.s32 	%p1, %r2, %r20;
	setp.ge.s32 	%p2, %r1, %r18;
	or.pred  	%p3, %p1, %p2;
	@%p3 bra 	$L__BB0_14;
	setp.lt.s32 	%p4, %r19, 1;
	mov.f32 	%f67, 0f00000000;
	@%p4 bra 	$L__BB0_13;
	mul.lo.s32 	%r3, %r19, %r2;
	and.b32  	%r4, %r19, 7;
	setp.lt.u32 	%p5, %r19, 8;
	mov.f32 	%f67, 0f00000000;
	mov.b32 	%r39, 0;
	@%p5 bra 	$L__BB0_5;
	and.b32  	%r39, %r19, 2147483640;
	neg.s32 	%r37, %r39;
	shl.b32 	%r7, %r18, 3;
	mul.wide.u32 	%rd9, %r3, 4;
	add.s64 	%rd10, %rd9, %rd2;
	add.s64 	%rd52, %rd10, 16;
	mov.f32 	%f67, 0f00000000;
	mul.wide.s32 	%rd13, %r18, 4;
	mov.u32 	%r36, %r1;
$L__BB0_4:
	.pragma "nounroll";
	ld.global.nc.f32 	%f17, [%rd52+-16];
	mul.wide.s32 	%rd11, %r36, 4;
	add.s64 	%rd12, %rd1, %rd11;
	ld.global.nc.f32 	%f18, [%rd12];
	fma.rn.f32 	%f19, %f17, %f18, %f67;
	ld.global.nc.f32 	%f20, [%rd52+-12];
	add.s64 	%rd14, %rd12, %rd13;
	ld.global.nc.f32 	%f21, [%rd14];
	fma.rn.f32 	%f22, %f20, %f21, %f19;
	ld.global.nc.f32 	%f23, [%rd52+-8];
	add.s64 	%rd15, %rd14, %rd13;
	ld.global.nc.f32 	%f24, [%rd15];
	fma.rn.f32 	%f25, %f23, %f24, %f22;
	ld.global.nc.f32 	%f26, [%rd52+-4];
	add.s64 	%rd16, %rd15, %rd13;
	ld.global.nc.f32 	%f27, [%rd16];
	fma.rn.f32 	%f28, %f26, %f27, %f25;
	ld.global.nc.f32 	%f29, [%rd52];
	add.s64 	%rd17, %rd16, %rd13;
	ld.global.nc.f32 	%f30, [%rd17];
	fma.rn.f32 	%f31, %f29, %f30, %f28;
	ld.global.nc.f32 	%f32, [%rd52+4];
	add.s64 	%rd18, %rd17, %rd13;
	ld.global.nc.f32 	%f33, [%rd18];
	fma.rn.f32 	%f34, %f32, %f33, %f31;
	ld.global.nc.f32 	%f35, [%rd52+8];
	add.s64 	%rd19, %rd18, %rd13;
	ld.global.nc.f32 	%f36, [%rd19];
	fma.rn.f32 	%f37, %f35, %f36, %f34;
	ld.global.nc.f32 	%f38, [%rd52+12];
	add.s64 	%rd20, %rd19, %rd13;
	ld.global.nc.f32 	%f39, [%rd20];
	fma.rn.f32 	%f67, %f38, %f39, %f37;
	add.s32 	%r37, %r37, 8;
	add.s32 	%r36, %r36, %r7;
	add.s64 	%rd52, %rd52, 32;
	setp.ne.s32 	%p6, %r37, 0;
	@%p6 bra 	$L__BB0_4;
$L__BB0_5:
	setp.eq.s32 	%p7, %r4, 0;
	@%p7 bra 	$L__BB0_13;
	and.b32  	%r13, %r19, 3;
	setp.lt.u32 	%p8, %r4, 4;
	@%p8 bra 	$L__BB0_8;
	add.s32 	%r28, %r39, %r3;
	mul.wide.u32 	%rd21, %r28, 4;
	add.s64 	%rd22, %rd2, %rd21;
	ld.global.nc.f32 	%f41, [%rd22];
	mad.lo.s32 	%r29, %r39, %r18, %r1;
	mul.wide.s32 	%rd23, %r29, 4;
	add.s64 	%rd24, %rd1, %rd23;
	ld.global.nc.f32 	%f42, [%rd24];
	fma.rn.f32 	%f43, %f41, %f42, %f67;
	cvt.u64.u32 	%rd25, %r3;
	cvt.u64.u32 	%rd26, %r39;
	add.s64 	%rd27, %rd26, %rd25;
	shl.b64 	%rd28, %rd27, 2;
	add.s64 	%rd29, %rd2, %rd28;
	ld.global.nc.f32 	%f44, [%rd29+4];
	mul.wide.s32 	%rd30, %r18, 4;
	add.s64 	%rd31, %rd24, %rd30;
	ld.global.nc.f32 	%f45, [%rd31];
	fma.rn.f32 	%f46, %f44, %f45, %f43;
	ld.global.nc.f32 	%f47, [%rd29+8];
	add.s64 	%rd32, %rd31, %rd30;
	ld.global.nc.f32 	%f48, [%rd32];
	fma.rn.f32 	%f49, %f47, %f48, %f46;
	ld.global.nc.f32 	%f50, [%rd29+12];
	add.s64 	%rd33, %rd32, %rd30;
	ld.global.nc.f32 	%f51, [%rd33];
	fma.rn.f32 	%f67, %f50, %f51, %f49;
	add.s32 	%r39, %r39, 4;
$L__BB0_8:
	setp.eq.s32 	%p9, %r13, 0;
	@%p9 bra 	$L__BB0_13;
	setp.eq.s32 	%p10, %r13, 1;
	@%p10 bra 	$L__BB0_11;
	add.s32 	%r30, %r39, %r3;
	mul.wide.u32 	%rd34, %r30, 4;
	add.s64 	%rd35, %rd2, %rd34;
	ld.global.nc.f32 	%f53, [%rd35];
	mad.lo.s32 	%r31, %r39, %r18, %r1;
	mul.wide.s32 	%rd36, %r31, 4;
	add.s64 	%rd37, %rd1, %rd36;
	ld.global.nc.f32 	%f54, [%rd37];
	fma.rn.f32 	%f55, %f53, %f54, %f67;
	cvt.u64.u32 	%rd38, %r3;
	cvt.u64.u32 	%rd39, %r39;
	add.s64 	%rd40, %rd39, %rd38;
	shl.b64 	%rd41, %rd40, 2;
	add.s64 	%rd42, %rd2, %rd41;
	ld.global.nc.f32 	%f56, [%rd42+4];
	mul.wide.s32 	%rd43, %r18, 4;
	add.s64 	%rd44, %rd37, %rd43;
	ld.global.nc.f32 	%f57, [%rd44];
	fma.rn.f32 	%f67, %f56, %f57, %f55;
	add.s32 	%r39, %r39, 2;
$L__BB0_11:
	and.b32  	%r32, %r19, 1;
	setp.eq.b32 	%p11, %r32, 1;
	not.pred 	%p12, %p11;
	@%p12 bra 	$L__BB0_13;
	add.s32 	%r33, %r39, %r3;
	mul.wide.u32 	%rd45, %r33, 4;
	add.s64 	%rd46, %rd2, %rd45;
	ld.global.nc.f32 	%f58, [%rd46];
	mad.lo.s32 	%r34, %r39, %r18, %r1;
	mul.wide.s32 	%rd47, %r34, 4;
	add.s64 	%rd48, %rd1, %rd47;
	ld.global.nc.f32 	%f59, [%rd48];
	fma.rn.f32 	%f67, %f58, %f59, %f67;
$L__BB0_13:
	mad.lo.s32 	%r35, %r18, %r2, %r1;
	cvta.to.global.u64 	%rd49, %rd6;
	mul.wide.s32 	%rd50, %r35, 4;
	add.s64 	%rd51, %rd49, %rd50;
	st.global.f32 	[%rd51], %f67;
$L__BB0_14:
	ret;

}
	// .globl	_Z8sgemm_V1PfS_S_iii
.visible .entry _Z8sgemm_V1PfS_S_iii(
	.param .u64 .ptr .align 1 _Z8sgemm_V1PfS_S_iii_param_0,
	.param .u64 .ptr .align 1 _Z8sgemm_V1PfS_S_iii_param_1,
	.param .u64 .ptr .align 1 _Z8sgemm_V1PfS_S_iii_param_2,
	.param .u32 _Z8sgemm_V1PfS_S_iii_param_3,
	.param .u32 _Z8sgemm_V1PfS_S_iii_param_4,
	.param .u32 _Z8sgemm_V1PfS_S_iii_param_5
)
{
	.reg .pred 	%p<3>;
	.reg .b32 	%r<66>;
	.reg .b32 	%f<907>;
	.reg .b64 	%rd<24>;
	// demoted variable
	.shared .align 4 .b8 _ZZ8sgemm_V1PfS_S_iiiE3s_a[4096];
	// demoted variable
	.shared .align 4 .b8 _ZZ8sgemm_V1PfS_S_iiiE3s_b[4096];
	ld.param.u32 	%r17, [_Z8sgemm_V1PfS_S_iii_param_5];
	mov.u32 	%r18, %ctaid.x;
	mov.u32 	%r19, %ctaid.y;
	mov.u32 	%r1, %tid.x;
	mov.u32 	%r2, %tid.y;
	shl.b32 	%r3, %r19, 7;
	shl.b32 	%r4, %r18, 7;
	setp.lt.s32 	%p1, %r17, 1;
	mov.f32 	%f843, 0f00000000;
	mov.f32 	%f844, %f843;
	mov.f32 	%f845, %f843;
	mov.f32 	%f846, %f843;
	mov.f32 	%f847, %f843;
	mov.f32 	%f848, %f843;
	mov.f32 	%f849, %f843;
	mov.f32 	%f850, %f843;
	mov.f32 	%f851, %f843;
	mov.f32 	%f852, %f843;
	mov.f32 	%f853, %f843;
	mov.f32 	%f854, %f843;
	mov.f32 	%f855, %f843;
	mov.f32 	%f856, %f843;
	mov.f32 	%f857, %f843;
	mov.f32 	%f858, %f843;
	mov.f32 	%f859, %f843;
	mov.f32 	%f860, %f843;
	mov.f32 	%f861, %f843;
	mov.f32 	%f862, %f843;
	mov.f32 	%f863, %f843;
	mov.f32 	%f864, %f843;
	mov.f32 	%f865, %f843;
	mov.f32 	%f866, %f843;
	mov.f32 	%f867, %f843;
	mov.f32 	%f868, %f843;
	mov.f32 	%f869, %f843;
	mov.f32 	%f870, %f843;
	mov.f32 	%f871, %f843;
	mov.f32 	%f872, %f843;
	mov.f32 	%f873, %f843;
	mov.f32 	%f874, %f843;
	mov.f32 	%f875, %f843;
	mov.f32 	%f876, %f843;
	mov.f32 	%f877, %f843;
	mov.f32 	%f878, %f843;
	mov.f32 	%f879, %f843;
	mov.f32 	%f880, %f843;
	mov.f32 	%f881, %f843;
	mov.f32 	%f882, %f843;
	mov.f32 	%f883, %f843;
	mov.f32 	%f884, %f843;
	mov.f32 	%f885, %f843;
	mov.f32 	%f886, %f843;
	mov.f32 	%f887, %f843;
	mov.f32 	%f888, %f843;
	mov.f32 	%f889, %f843;
	mov.f32 	%f890, %f843;
	mov.f32 	%f891, %f843;
	mov.f32 	%f892, %f843;
	mov.f32 	%f893, %f843;
	mov.f32 	%f894, %f843;
	mov.f32 	%f895, %f843;
	mov.f32 	%f896, %f843;
	mov.f32 	%f897, %f843;
	mov.f32 	%f898, %f843;
	mov.f32 	%f899, %f843;
	mov.f32 	%f900, %f843;
	mov.f32 	%f901, %f843;
	mov.f32 	%f902, %f843;
	mov.f32 	%f903, %f843;
	mov.f32 	%f904, %f843;
	mov.f32 	%f905, %f843;
	mov.f32 	%f906, %f843;
	@%p1 bra 	$L__BB1_3;
	ld.param.u32 	%r60, [_Z8sgemm_V1PfS_S_iii_param_4];
	mov.u32 	%r20, %ntid.x;
	mad.lo.s32 	%r21, %r2, %r20, %r1;
	shr.u32 	%r22, %r21, 1;
	shl.b32 	%r23, %r21, 2;
	shr.u32 	%r24, %r21, 5;
	and.b32  	%r25, %r23, 124;
	add.s32 	%r26, %r17, 7;
	shr.u32 	%r27, %r26, 3;
	and.b32  	%r28, %r23, 4;
	add.s32 	%r29, %r3, %r22;
	shl.b32 	%r30, %r22, 5;
	mov.u32 	%r31, _ZZ8sgemm_V1PfS_S_iiiE3s_a;
	add.s32 	%r32, %r31, %r30;
	shl.b32 	%r33, %r21, 4;
	and.b32  	%r34, %r33, 16;
	add.s32 	%r5, %r32, %r34;
	shl.b32 	%r35, %r24, 9;
	mov.u32 	%r36, _ZZ8sgemm_V1PfS_S_iiiE3s_b;
	add.s32 	%r37, %r36, %r35;
	and.b32  	%r38, %r33, 496;
	add.s32 	%r6, %r37, %r38;
	neg.s32 	%r65, %r27;
	mad.lo.s32 	%r64, %r17, %r29, %r28;
	mad.lo.s32 	%r39, %r60, %r24, %r4;
	add.s32 	%r63, %r39, %r25;
	mov.f32 	%f843, 0f00000000;
$L__BB1_2:
	ld.param.u32 	%r61, [_Z8sgemm_V1PfS_S_iii_param_4];
	ld.param.u64 	%rd22, [_Z8sgemm_V1PfS_S_iii_param_1];
	ld.param.u64 	%rd21, [_Z8sgemm_V1PfS_S_iii_param_0];
	mul.wide.s32 	%rd4, %r64, 4;
	cvta.to.global.u64 	%rd5, %rd21;
	add.s64 	%rd6, %rd5, %rd4;
	ld.global.nc.v4.f32 	{%f195, %f196, %f197, %f198}, [%rd6];
	st.shared.v4.f32 	[%r5], {%f195, %f196, %f197, %f198};
	cvta.to.global.u64 	%rd7, %rd22;
	mul.wide.s32 	%rd8, %r63, 4;
	add.s64 	%rd9, %rd7, %rd8;
	ld.global.nc.v4.f32 	{%f199, %f200, %f201, %f202}, [%rd9];
	st.shared.v4.f32 	[%r6], {%f199, %f200, %f201, %f202};
	bar.sync 	0;
	mov.u32 	%r40, %tid.y;
	shl.b32 	%r41, %r40, 8;
	mov.u32 	%r42, _ZZ8sgemm_V1PfS_S_iiiE3s_a;
	add.s32 	%r43, %r42, %r41;
	ld.shared.f32 	%f203, [%r43];
	mov.u32 	%r44, %tid.x;
	shl.b32 	%r45, %r44, 5;
	mov.u32 	%r46, _ZZ8sgemm_V1PfS_S_iiiE3s_b;
	add.s32 	%r47, %r46, %r45;
	ld.shared.f32 	%f204, [%r47];
	fma.rn.f32 	%f205, %f203, %f204, %f906;
	ld.shared.f32 	%f206, [%r47+4];
	fma.rn.f32 	%f207, %f203, %f206, %f905;
	ld.shared.f32 	%f208, [%r47+8];
	fma.rn.f32 	%f209, %f203, %f208, %f904;
	ld.shared.f32 	%f210, [%r47+12];
	fma.rn.f32 	%f211, %f203, %f210, %f903;
	ld.shared.f32 	%f212, [%r47+16];
	fma.rn.f32 	%f213, %f203, %f212, %f902;
	ld.shared.f32 	%f214, [%r47+20];
	fma.rn.f32 	%f215, %f203, %f214, %f901;
	ld.shared.f32 	%f216, [%r47+24];
	fma.rn.f32 	%f217, %f203, %f216, %f900;
	ld.shared.f32 	%f218, [%r47+28];
	fma.rn.f32 	%f219, %f203, %f218, %f899;
	ld.shared.f32 	%f220, [%r43+32];
	fma.rn.f32 	%f221, %f220, %f204, %f898;
	fma.rn.f32 	%f222, %f220, %f206, %f897;
	fma.rn.f32 	%f223, %f220, %f208, %f896;
	fma.rn.f32 	%f224, %f220, %f210, %f895;
	fma.rn.f32 	%f225, %f220, %f212, %f894;
	fma.rn.f32 	%f226, %f220, %f214, %f893;
	fma.rn.f32 	%f227, %f220, %f216, %f892;
	fma.rn.f32 	%f228, %f220, %f218, %f891;
	ld.shared.f32 	%f229, [%r43+64];
	fma.rn.f32 	%f230, %f229, %f204, %f890;
	fma.rn.f32 	%f231, %f229, %f206, %f889;
	fma.rn.f32 	%f232, %f229, %f208, %f888;
	fma.rn.f32 	%f233, %f229, %f210, %f887;
	fma.rn.f32 	%f234, %f229, %f212, %f886;
	fma.rn.f32 	%f235, %f229, %f214, %f885;
	fma.rn.f32 	%f236, %f229, %f216, %f884;
	fma.rn.f32 	%f237, %f229, %f218, %f883;
	ld.shared.f32 	%f238, [%r43+96];
	fma.rn.f32 	%f239, %f238, %f204, %f882;
	fma.rn.f32 	%f240, %f238, %f206, %f881;
	fma.rn.f32 	%f241, %f238, %f208, %f880;
	fma.rn.f32 	%f242, %f238, %f210, %f879;
	fma.rn.f32 	%f243, %f238, %f212, %f878;
	fma.rn.f32 	%f244, %f238, %f214, %f877;
	fma.rn.f32 	%f245, %f238, %f216, %f876;
	fma.rn.f32 	%f246, %f238, %f218, %f875;
	ld.shared.f32 	%f247, [%r43+128];
	fma.rn.f32 	%f248, %f247, %f204, %f874;
	fma.rn.f32 	%f249, %f247, %f206, %f873;
	fma.rn.f32 	%f250, %f247, %f208, %f872;
	fma.rn.f32 	%f251, %f247, %f210, %f871;
	fma.rn.f32 	%f252, %f247, %f212, %f870;
	fma.rn.f32 	%f253, %f247, %f214, %f869;
	fma.rn.f32 	%f254, %f247, %f216, %f868;
	fma.rn.f32 	%f255, %f247, %f218, %f867;
	ld.shared.f32 	%f256, [%r43+160];
	fma.rn.f32 	%f257, %f256, %f204, %f866;
	fma.rn.f32 	%f258, %f256, %f206, %f865;
	fma.rn.f32 	%f259, %f256, %f208, %f864;
	fma.rn.f32 	%f260, %f256, %f210, %f863;
	fma.rn.f32 	%f261, %f256, %f212, %f862;
	fma.rn.f32 	%f262, %f256, %f214, %f861;
	fma.rn.f32 	%f263, %f256, %f216, %f860;
	fma.rn.f32 	%f264, %f256, %f218, %f859;
	ld.shared.f32 	%f265, [%r43+192];
	fma.rn.f32 	%f266, %f265, %f204, %f858;
	fma.rn.f32 	%f267, %f265, %f206, %f857;
	fma.rn.f32 	%f268, %f265, %f208, %f856;
	fma.rn.f32 	%f269, %f265, %f210, %f855;
	fma.rn.f32 	%f270, %f265, %f212, %f854;
	fma.rn.f32 	%f271, %f265, %f214, %f853;
	fma.rn.f32 	%f272, %f265, %f216, %f852;
	fma.rn.f32 	%f273, %f265, %f218, %f851;
	ld.shared.f32 	%f274, [%r43+224];
	fma.rn.f32 	%f275, %f274, %f204, %f850;
	fma.rn.f32 	%f276, %f274, %f206, %f849;
	fma.rn.f32 	%f277, %f274, %f208, %f848;
	fma.rn.f32 	%f278, %f274, %f210, %f847;
	fma.rn.f32 	%f279, %f274, %f212, %f846;
	fma.rn.f32 	%f280, %f274, %f214, %f845;
	fma.rn.f32 	%f281, %f274, %f216, %f844;
	fma.rn.f32 	%f282, %f274, %f218, %f843;
	ld.shared.f32 	%f283, [%r43+4];
	ld.shared.f32 	%f284, [%r47+512];
	fma.rn.f32 	%f285, %f283, %f284, %f205;
	ld.shared.f32 	%f286, [%r47+516];
	fma.rn.f32 	%f287, %f283, %f286, %f207;
	ld.shared.f32 	%f288, [%r47+520];
	fma.rn.f32 	%f289, %f283, %f288, %f209;
	ld.shared.f32 	%f290, [%r47+524];
	fma.rn.f32 	%f291, %f283, %f290, %f211;
	ld.shared.f32 	%f292, [%r47+528];
	fma.rn.f32 	%f293, %f283, %f292, %f213;
	ld.shared.f32 	%f294, [%r47+532];
	fma.rn.f32 	%f295, %f283, %f294, %f215;
	ld.shared.f32 	%f296, [%r47+536];
	fma.rn.f32 	%f297, %f283, %f296, %f217;
	ld.shared.f32 	%f298, [%r47+540];
	fma.rn.f32 	%f299, %f283, %f298, %f219;
	ld.shared.f32 	%f300, [%r43+36];
	fma.rn.f32 	%f301, %f300, %f284, %f221;
	fma.rn.f32 	%f302, %f300, %f286, %f222;
	fma.rn.f32 	%f303, %f300, %f288, %f223;
	fma.rn.f32 	%f304, %f300, %f290, %f224;
	fma.rn.f32 	%f305, %f300, %f292, %f225;
	fma.rn.f32 	%f306, %f300, %f294, %f226;
	fma.rn.f32 	%f307, %f300, %f296, %f227;
	fma.rn.f32 	%f308, %f300, %f298, %f228;
	ld.shared.f32 	%f309, [%r43+68];
	fma.rn.f32 	%f310, %f309, %f284, %f230;
	fma.rn.f32 	%f311, %f309, %f286, %f231;
	fma.rn.f32 	%f312, %f309, %f288, %f232;
	fma.rn.f32 	%f313, %f309, %f290, %f233;
	fma.rn.f32 	%f314, %f309, %f292, %f234;
	fma.rn.f32 	%f315, %f309, %f294, %f235;
	fma.rn.f32 	%f316, %f309, %f296, %f236;
	fma.rn.f32 	%f317, %f309, %f298, %f237;
	ld.shared.f32 	%f318, [%r43+100];
	fma.rn.f32 	%f319, %f318, %f284, %f239;
	fma.rn.f32 	%f320, %f318, %f286, %f240;
	fma.rn.f32 	%f321, %f318, %f288, %f241;
	fma.rn.f32 	%f322, %f318, %f290, %f242;
	fma.rn.f32 	%f323, %f318, %f292, %f243;
	fma.rn.f32 	%f324, %f318, %f294, %f244;
	fma.rn.f32 	%f325, %f318, %f296, %f245;
	fma.rn.f32 	%f326, %f318, %f298, %f246;
	ld.shared.f32 	%f327, [%r43+132];
	fma.rn.f32 	%f328, %f327, %f284, %f248;
	fma.rn.f32 	%f329, %f327, %f286, %f249;
	fma.rn.f32 	%f330, %f327, %f288, %f250;
	fma.rn.f32 	%f331, %f327, %f290, %f251;
	fma.rn.f32 	%f332, %f327, %f292, %f252;
	fma.rn.f32 	%f333, %f327, %f294, %f253;
	fma.rn.f32 	%f334, %f327, %f296, %f254;
	fma.rn.f32 	%f335, %f327, %f298, %f255;
	ld.shared.f32 	%f336, [%r43+164];
	fma.rn.f32 	%f337, %f336, %f284, %f257;
	fma.rn.f32 	%f338, %f336, %f286, %f258;
	fma.rn.f32 	%f339, %f336, %f288, %f259;
	fma.rn.f32 	%f340, %f336, %f290, %f260;
	fma.rn.f32 	%f341, %f336, %f292, %f261;
	fma.rn.f32 	%f342, %f336, %f294, %f262;
	fma.rn.f32 	%f343, %f336, %f296, %f263;
	fma.rn.f32 	%f344, %f336, %f298, %f264;
	ld.shared.f32 	%f345, [%r43+196];
	fma.rn.f32 	%f346, %f345, %f284, %f266;
	fma.rn.f32 	%f347, %f345, %f286, %f267;
	fma.rn.f32 	%f348, %f345, %f288, %f268;
	fma.rn.f32 	%f349, %f345, %f290, %f269;
	fma.rn.f32 	%f350, %f345, %f292, %f270;
	fma.rn.f32 	%f351, %f345, %f294, %f271;
	fma.rn.f32 	%f352, %f345, %f296, %f272;
	fma.rn.f32 	%f353, %f345, %f298, %f273;
	ld.shared.f32 	%f354, [%r43+228];
	fma.rn.f32 	%f355, %f354, %f284, %f275;
	fma.rn.f32 	%f356, %f354, %f286, %f276;
	fma.rn.f32 	%f357, %f354, %f288, %f277;
	fma.rn.f32 	%f358, %f354, %f290, %f278;
	fma.rn.f32 	%f359, %f354, %f292, %f279;
	fma.rn.f32 	%f360, %f354, %f294, %f280;
	fma.rn.f32 	%f361, %f354, %f296, %f281;
	fma.rn.f32 	%f362, %f354, %f298, %f282;
	ld.shared.f32 	%f363, [%r43+8];
	ld.shared.f32 	%f364, [%r47+1024];
	fma.rn.f32 	%f365, %f363, %f364, %f285;
	ld.shared.f32 	%f366, [%r47+1028];
	fma.rn.f32 	%f367, %f363, %f366, %f287;
	ld.shared.f32 	%f368, [%r47+1032];
	fma.rn.f32 	%f369, %f363, %f368, %f289;
	ld.shared.f32 	%f370, [%r47+1036];
	fma.rn.f32 	%f371, %f363, %f370, %f291;
	ld.shared.f32 	%f372, [%r47+1040];
	fma.rn.f32 	%f373, %f363, %f372, %f293;
	ld.shared.f32 	%f374, [%r47+1044];
	fma.rn.f32 	%f375, %f363, %f374, %f295;
	ld.shared.f32 	%f376, [%r47+1048];
	fma.rn.f32 	%f377, %f363, %f376, %f297;
	ld.shared.f32 	%f378, [%r47+1052];
	fma.rn.f32 	%f379, %f363, %f378, %f299;
	ld.shared.f32 	%f380, [%r43+40];
	fma.rn.f32 	%f381, %f380, %f364, %f301;
	fma.rn.f32 	%f382, %f380, %f366, %f302;
	fma.rn.f32 	%f383, %f380, %f368, %f303;
	fma.rn.f32 	%f384, %f380, %f370, %f304;
	fma.rn.f32 	%f385, %f380, %f372, %f305;
	fma.rn.f32 	%f386, %f380, %f374, %f306;
	fma.rn.f32 	%f387, %f380, %f376, %f307;
	fma.rn.f32 	%f388, %f380, %f378, %f308;
	ld.shared.f32 	%f389, [%r43+72];
	fma.rn.f32 	%f390, %f389, %f364, %f310;
	fma.rn.f32 	%f391, %f389, %f366, %f311;
	fma.rn.f32 	%f392, %f389, %f368, %f312;
	fma.rn.f32 	%f393, %f389, %f370, %f313;
	fma.rn.f32 	%f394, %f389, %f372, %f314;
	fma.rn.f32 	%f395, %f389, %f374, %f315;
	fma.rn.f32 	%f396, %f389, %f376, %f316;
	fma.rn.f32 	%f397, %f389, %f378, %f317;
	ld.shared.f32 	%f398, [%r43+104];
	fma.rn.f32 	%f399, %f398, %f364, %f319;
	fma.rn.f32 	%f400, %f398, %f366, %f320;
	fma.rn.f32 	%f401, %f398, %f368, %f321;
	fma.rn.f32 	%f402, %f398, %f370, %f322;
	fma.rn.f32 	%f403, %f398, %f372, %f323;
	fma.rn.f32 	%f404, %f398, %f374, %f324;
	fma.rn.f32 	%f405, %f398, %f376, %f325;
	fma.rn.f32 	%f406, %f398, %f378, %f326;
	ld.shared.f32 	%f407, [%r43+136];
	fma.rn.f32 	%f408, %f407, %f364, %f328;
	fma.rn.f32 	%f409, %f407, %f366, %f329;
	fma.rn.f32 	%f410, %f407, %f368, %f330;
	fma.rn.f32 	%f411, %f407, %f370, %f331;
	fma.rn.f32 	%f412, %f407, %f372, %f332;
	fma.rn.f32 	%f413, %f407, %f374, %f333;
	fma.rn.f32 	%f414, %f407, %f376, %f334;
	fma.rn.f32 	%f415, %f407, %f378, %f335;
	ld.shared.f32 	%f416, [%r43+168];
	fma.rn.f32 	%f417, %f416, %f364, %f337;
	fma.rn.f32 	%f418, %f416, %f366, %f338;
	fma.rn.f32 	%f419, %f416, %f368, %f339;
	fma.rn.f32 	%f420, %f416, %f370, %f340;
	fma.rn.f32 	%f421, %f416, %f372, %f341;
	fma.rn.f32 	%f422, %f416, %f374, %f342;
	fma.rn.f32 	%f423, %f416, %f376, %f343;
	fma.rn.f32 	%f424, %f416, %f378, %f344;
	ld.shared.f32 	%f425, [%r43+200];
	fma.rn.f32 	%f426, %f425, %f364, %f346;
	fma.rn.f32 	%f427, %f425, %f366, %f347;
	fma.rn.f32 	%f428, %f425, %f368, %f348;
	fma.rn.f32 	%f429, %f425, %f370, %f349;
	fma.rn.f32 	%f430, %f425, %f372, %f350;
	fma.rn.f32 	%f431, %f425, %f374, %f351;
	fma.rn.f32 	%f432, %f425, %f376, %f352;
	fma.rn.f32 	%f433, %f425, %f378, %f353;
	ld.shared.f32 	%f434, [%r43+232];
	fma.rn.f32 	%f435, %f434, %f364, %f355;
	fma.rn.f32 	%f436, %f434, %f366, %f356;
	fma.rn.f32 	%f437, %f434, %f368, %f357;
	fma.rn.f32 	%f438, %f434, %f370, %f358;
	fma.rn.f32 	%f439, %f434, %f372, %f359;
	fma.rn.f32 	%f440, %f434, %f374, %f360;
	fma.rn.f32 	%f441, %f434, %f376, %f361;
	fma.rn.f32 	%f442, %f434, %f378, %f362;
	ld.shared.f32 	%f443, [%r43+12];
	ld.shared.f32 	%f444, [%r47+1536];
	fma.rn.f32 	%f445, %f443, %f444, %f365;
	ld.shared.f32 	%f446, [%r47+1540];
	fma.rn.f32 	%f447, %f443, %f446, %f367;
	ld.shared.f32 	%f448, [%r47+1544];
	fma.rn.f32 	%f449, %f443, %f448, %f369;
	ld.shared.f32 	%f450, [%r47+1548];
	fma.rn.f32 	%f451, %f443, %f450, %f371;
	ld.shared.f32 	%f452, [%r47+1552];
	fma.rn.f32 	%f453, %f443, %f452, %f373;
	ld.shared.f32 	%f454, [%r47+1556];
	fma.rn.f32 	%f455, %f443, %f454, %f375;
	ld.shared.f32 	%f456, [%r47+1560];
	fma.rn.f32 	%f457, %f443, %f456, %f377;
	ld.shared.f32 	%f458, [%r47+1564];
	fma.rn.f32 	%f459, %f443, %f458, %f379;
	ld.shared.f32 	%f460, [%r43+44];
	fma.rn.f32 	%f461, %f460, %f444, %f381;
	fma.rn.f32 	%f462, %f460, %f446, %f382;
	fma.rn.f32 	%f463, %f460, %f448, %f383;
	fma.rn.f32 	%f464, %f460, %f450, %f384;
	fma.rn.f32 	%f465, %f460, %f452, %f385;
	fma.rn.f32 	%f466, %f460, %f454, %f386;
	fma.rn.f32 	%f467, %f460, %f456, %f387;
	fma.rn.f32 	%f468, %f460, %f458, %f388;
	ld.shared.f32 	%f469, [%r43+76];
	fma.rn.f32 	%f470, %f469, %f444, %f390;
	fma.rn.f32 	%f471, %f469, %f446, %f391;
	fma.rn.f32 	%f472, %f469, %f448, %f392;
	fma.rn.f32 	%f473, %f469, %f450, %f393;
	fma.rn.f32 	%f474, %f469, %f452, %f394;
	fma.rn.f32 	%f475, %f469, %f454, %f395;
	fma.rn.f32 	%f476, %f469, %f456, %f396;
	fma.rn.f32 	%f477, %f469, %f458, %f397;
	ld.shared.f32 	%f478, [%r43+108];
	fma.rn.f32 	%f479, %f478, %f444, %f399;
	fma.rn.f32 	%f480, %f478, %f446, %f400;
	fma.rn.f32 	%f481, %f478, %f448, %f401;
	fma.rn.f32 	%f482, %f478, %f450, %f402;
	fma.rn.f32 	%f483, %f478, %f452, %f403;
	fma.rn.f32 	%f484, %f478, %f454, %f404;
	fma.rn.f32 	%f485, %f478, %f456, %f405;
	fma.rn.f32 	%f486, %f478, %f458, %f406;
	ld.shared.f32 	%f487, [%r43+140];
	fma.rn.f32 	%f488, %f487, %f444, %f408;
	fma.rn.f32 	%f489, %f487, %f446, %f409;
	fma.rn.f32 	%f490, %f487, %f448, %f410;
	fma.rn.f32 	%f491, %f487, %f450, %f411;
	fma.rn.f32 	%f492, %f487, %f452, %f412;
	fma.rn.f32 	%f493, %f487, %f454, %f413;
	fma.rn.f32 	%f494, %f487, %f456, %f414;
	fma.rn.f32 	%f495, %f487, %f458, %f415;
	ld.shared.f32 	%f496, [%r43+172];
	fma.rn.f32 	%f497, %f496, %f444, %f417;
	fma.rn.f32 	%f498, %f496, %f446, %f418;
	fma.rn.f32 	%f499, %f496, %f448, %f419;
	fma.rn.f32 	%f500, %f496, %f450, %f420;
	fma.rn.f32 	%f501, %f496, %f452, %f421;
	fma.rn.f32 	%f502, %f496, %f454, %f422;
	fma.rn.f32 	%f503, %f496, %f456, %f423;
	fma.rn.f32 	%f504, %f496, %f458, %f424;
	ld.shared.f32 	%f505, [%r43+204];
	fma.rn.f32 	%f506, %f505, %f444, %f426;
	fma.rn.f32 	%f507, %f505, %f446, %f427;
	fma.rn.f32 	%f508, %f505, %f448, %f428;
	fma.rn.f32 	%f509, %f505, %f450, %f429;
	fma.rn.f32 	%f510, %f505, %f452, %f430;
	fma.rn.f32 	%f511, %f505, %f454, %f431;
	fma.rn.f32 	%f512, %f505, %f456, %f432;
	fma.rn.f32 	%f513, %f505, %f458, %f433;
	ld.shared.f32 	%f514, [%r43+236];
	fma.rn.f32 	%f515, %f514, %f444, %f435;
	fma.rn.f32 	%f516, %f514, %f446, %f436;
	fma.rn.f32 	%f517, %f514, %f448, %f437;
	fma.rn.f32 	%f518, %f514, %f450, %f438;
	fma.rn.f32 	%f519, %f514, %f452, %f439;
	fma.rn.f32 	%f520, %f514, %f454, %f440;
	fma.rn.f32 	%f521, %f514, %f456, %f441;
	fma.rn.f32 	%f522, %f514, %f458, %f442;
	ld.shared.f32 	%f523, [%r43+16];
	ld.shared.f32 	%f524, [%r47+2048];
	fma.rn.f32 	%f525, %f523, %f524, %f445;
	ld.shared.f32 	%f526, [%r47+2052];
	fma.rn.f32 	%f527, %f523, %f526, %f447;
	ld.shared.f32 	%f528, [%r47+2056];
	fma.rn.f32 	%f529, %f523, %f528, %f449;
	ld.shared.f32 	%f530, [%r47+2060];
	fma.rn.f32 	%f531, %f523, %f530, %f451;
	ld.shared.f32 	%f532, [%r47+2064];
	fma.rn.f32 	%f533, %f523, %f532, %f453;
	ld.shared.f32 	%f534, [%r47+2068];
	fma.rn.f32 	%f535, %f523, %f534, %f455;
	ld.shared.f32 	%f536, [%r47+2072];
	fma.rn.f32 	%f537, %f523, %f536, %f457;
	ld.shared.f32 	%f538, [%r47+2076];
	fma.rn.f32 	%f539, %f523, %f538, %f459;
	ld.shared.f32 	%f540, [%r43+48];
	fma.rn.f32 	%f541, %f540, %f524, %f461;
	fma.rn.f32 	%f542, %f540, %f526, %f462;
	fma.rn.f32 	%f543, %f540, %f528, %f463;
	fma.rn.f32 	%f544, %f540, %f530, %f464;
	fma.rn.f32 	%f545, %f540, %f532, %f465;
	fma.rn.f32 	%f546, %f540, %f534, %f466;
	fma.rn.f32 	%f547, %f540, %f536, %f467;
	fma.rn.f32 	%f548, %f540, %f538, %f468;
	ld.shared.f32 	%f549, [%r43+80];
	fma.rn.f32 	%f550, %f549, %f524, %f470;
	fma.rn.f32 	%f551, %f549, %f526, %f471;
	fma.rn.f32 	%f552, %f549, %f528, %f472;
	fma.rn.f32 	%f553, %f549, %f530, %f473;
	fma.rn.f32 	%f554, %f549, %f532, %f474;
	fma.rn.f32 	%f555, %f549, %f534, %f475;
	fma.rn.f32 	%f556, %f549, %f536, %f476;
	fma.rn.f32 	%f557, %f549, %f538, %f477;
	ld.shared.f32 	%f558, [%r43+112];
	fma.rn.f32 	%f559, %f558, %f524, %f479;
	fma.rn.f32 	%f560, %f558, %f526, %f480;
	fma.rn.f32 	%f561, %f558, %f528, %f481;
	fma.rn.f32 	%f562, %f558, %f530, %f482;
	fma.rn.f32 	%f563, %f558, %f532, %f483;
	fma.rn.f32 	%f564, %f558, %f534, %f484;
	fma.rn.f32 	%f565, %f558, %f536, %f485;
	fma.rn.f32 	%f566, %f558, %f538, %f486;
	ld.shared.f32 	%f567, [%r43+144];
	fma.rn.f32 	%f568, %f567, %f524, %f488;
	fma.rn.f32 	%f569, %f567, %f526, %f489;
	fma.rn.f32 	%f570, %f567, %f528, %f490;
	fma.rn.f32 	%f571, %f567, %f530, %f491;
	fma.rn.f32 	%f572, %f567, %f532, %f492;
	fma.rn.f32 	%f573, %f567, %f534, %f493;
	fma.rn.f32 	%f574, %f567, %f536, %f494;
	fma.rn.f32 	%f575, %f567, %f538, %f495;
	ld.shared.f32 	%f576, [%r43+176];
	fma.rn.f32 	%f577, %f576, %f524, %f497;
	fma.rn.f32 	%f578, %f576, %f526, %f498;
	fma.rn.f32 	%f579, %f576, %f528, %f499;
	fma.rn.f32 	%f580, %f576, %f530, %f500;
	fma.rn.f32 	%f581, %f576, %f532, %f501;
	fma.rn.f32 	%f582, %f576, %f534, %f502;
	fma.rn.f32 	%f583, %f576, %f536, %f503;
	fma.rn.f32 	%f584, %f576, %f538, %f504;
	ld.shared.f32 	%f585, [%r43+208];
	fma.rn.f32 	%f586, %f585, %f524, %f506;
	fma.rn.f32 	%f587, %f585, %f526, %f507;
	fma.rn.f32 	%f588, %f585, %f528, %f508;
	fma.rn.f32 	%f589, %f585, %f530, %f509;
	fma.rn.f32 	%f590, %f585, %f532, %f510;
	fma.rn.f32 	%f591, %f585, %f534, %f511;
	fma.rn.f32 	%f592, %f585, %f536, %f512;
	fma.rn.f32 	%f593, %f585, %f538, %f513;
	ld.shared.f32 	%f594, [%r43+240];
	fma.rn.f32 	%f595, %f594, %f524, %f515;
	fma.rn.f32 	%f596, %f594, %f526, %f516;
	fma.rn.f32 	%f597, %f594, %f528, %f517;
	fma.rn.f32 	%f598, %f594, %f530, %f518;
	fma.rn.f32 	%f599, %f594, %f532, %f519;
	fma.rn.f32 	%f600, %f594, %f534, %f520;
	fma.rn.f32 	%f601, %f594, %f536, %f521;
	fma.rn.f32 	%f602, %f594, %f538, %f522;
	ld.shared.f32 	%f603, [%r43+20];
	ld.shared.f32 	%f604, [%r47+2560];
	fma.rn.f32 	%f605, %f603, %f604, %f525;
	ld.shared.f32 	%f606, [%r47+2564];
	fma.rn.f32 	%f607, %f603, %f606, %f527;
	ld.shared.f32 	%f608, [%r47+2568];
	fma.rn.f32 	%f609, %f603, %f608, %f529;
	ld.shared.f32 	%f610, [%r47+2572];
	fma.rn.f32 	%f611, %f603, %f610, %f531;
	ld.shared.f32 	%f612, [%r47+2576];
	fma.rn.f32 	%f613, %f603, %f612, %f533;
	ld.shared.f32 	%f614, [%r47+2580];
	fma.rn.f32 	%f615, %f603, %f614, %f535;
	ld.shared.f32 	%f616, [%r47+2584];
	fma.rn.f32 	%f617, %f603, %f616, %f537;
	ld.shared.f32 	%f618, [%r47+2588];
	fma.rn.f32 	%f619, %f603, %f618, %f539;
	ld.shared.f32 	%f620, [%r43+52];
	fma.rn.f32 	%f621, %f620, %f604, %f541;
	fma.rn.f32 	%f622, %f620, %f606, %f542;
	fma.rn.f32 	%f623, %f620, %f608, %f543;
	fma.rn.f32 	%f624, %f620, %f610, %f544;
	fma.rn.f32 	%f625, %f620, %f612, %f545;
	fma.rn.f32 	%f626, %f620, %f614, %f546;
	fma.rn.f32 	%f627, %f620, %f616, %f547;
	fma.rn.f32 	%f628, %f620, %f618, %f548;
	ld.shared.f32 	%f629, [%r43+84];
	fma.rn.f32 	%f630, %f629, %f604, %f550;
	fma.rn.f32 	%f631, %f629, %f606, %f551;
	fma.rn.f32 	%f632, %f629, %f608, %f552;
	fma.rn.f32 	%f633, %f629, %f610, %f553;
	fma.rn.f32 	%f634, %f629, %f612, %f554;
	fma.rn.f32 	%f635, %f629, %f614, %f555;
	fma.rn.f32 	%f636, %f629, %f616, %f556;
	fma.rn.f32 	%f637, %f629, %f618, %f557;
	ld.shared.f32 	%f638, [%r43+116];
	fma.rn.f32 	%f639, %f638, %f604, %f559;
	fma.rn.f32 	%f640, %f638, %f606, %f560;
	fma.rn.f32 	%f641, %f638, %f608, %f561;
	fma.rn.f32 	%f642, %f638, %f610, %f562;
	fma.rn.f32 	%f643, %f638, %f612, %f563;
	fma.rn.f32 	%f644, %f638, %f614, %f564;
	fma.rn.f32 	%f645, %f638, %f616, %f565;
	fma.rn.f32 	%f646, %f638, %f618, %f566;
	ld.shared.f32 	%f647, [%r43+148];
	fma.rn.f32 	%f648, %f647, %f604, %f568;
	fma.rn.f32 	%f649, %f647, %f606, %f569;
	fma.rn.f32 	%f650, %f647, %f608, %f570;
	fma.rn.f32 	%f651, %f647, %f610, %f571;
	fma.rn.f32 	%f652, %f647, %f612, %f572;
	fma.rn.f32 	%f653, %f647, %f614, %f573;
	fma.rn.f32 	%f654, %f647, %f616, %f574;
	fma.rn.f32 	%f655, %f647, %f618, %f575;
	ld.shared.f32 	%f656, [%r43+180];
	fma.rn.f32 	%f657, %f656, %f604, %f577;
	fma.rn.f32 	%f658, %f656, %f606, %f578;
	fma.rn.f32 	%f659, %f656, %f608, %f579;
	fma.rn.f32 	%f660, %f656, %f610, %f580;
	fma.rn.f32 	%f661, %f656, %f612, %f581;
	fma.rn.f32 	%f662, %f656, %f614, %f582;
	fma.rn.f32 	%f663, %f656, %f616, %f583;
	fma.rn.f32 	%f664, %f656, %f618, %f584;
	ld.shared.f32 	%f665, [%r43+212];
	fma.rn.f32 	%f666, %f665, %f604, %f586;
	fma.rn.f32 	%f667, %f665, %f606, %f587;
	fma.rn.f32 	%f668, %f665, %f608, %f588;
	fma.rn.f32 	%f669, %f665, %f610, %f589;
	fma.rn.f32 	%f670, %f665, %f612, %f590;
	fma.rn.f32 	%f671, %f665, %f614, %f591;
	fma.rn.f32 	%f672, %f665, %f616, %f592;
	fma.rn.f32 	%f673, %f665, %f618, %f593;
	ld.shared.f32 	%f674, [%r43+244];
	fma.rn.f32 	%f675, %f674, %f604, %f595;
	fma.rn.f32 	%f676, %f674, %f606, %f596;
	fma.rn.f32 	%f677, %f674, %f608, %f597;
	fma.rn.f32 	%f678, %f674, %f610, %f598;
	fma.rn.f32 	%f679, %f674, %f612, %f599;
	fma.rn.f32 	%f680, %f674, %f614, %f600;
	fma.rn.f32 	%f681, %f674, %f616, %f601;
	fma.rn.f32 	%f682, %f674, %f618, %f602;
	ld.shared.f32 	%f683, [%r43+24];
	ld.shared.f32 	%f684, [%r47+3072];
	fma.rn.f32 	%f685, %f683, %f684, %f605;
	ld.shared.f32 	%f686, [%r47+3076];
	fma.rn.f32 	%f687, %f683, %f686, %f607;
	ld.shared.f32 	%f688, [%r47+3080];
	fma.rn.f32 	%f689, %f683, %f688, %f609;
	ld.shared.f32 	%f690, [%r47+3084];
	fma.rn.f32 	%f691, %f683, %f690, %f611;
	ld.shared.f32 	%f692, [%r47+3088];
	fma.rn.f32 	%f693, %f683, %f692, %f613;
	ld.shared.f32 	%f694, [%r47+3092];
	fma.rn.f32 	%f695, %f683, %f694, %f615;
	ld.shared.f32 	%f696, [%r47+3096];
	fma.rn.f32 	%f697, %f683, %f696, %f617;
	ld.shared.f32 	%f698, [%r47+3100];
	fma.rn.f32 	%f699, %f683, %f698, %f619;
	ld.shared.f32 	%f700, [%r43+56];
	fma.rn.f32 	%f701, %f700, %f684, %f621;
	fma.rn.f32 	%f702, %f700, %f686, %f622;
	fma.rn.f32 	%f703, %f700, %f688, %f623;
	fma.rn.f32 	%f704, %f700, %f690, %f624;
	fma.rn.f32 	%f705, %f700, %f692, %f625;
	fma.rn.f32 	%f706, %f700, %f694, %f626;
	fma.rn.f32 	%f707, %f700, %f696, %f627;
	fma.rn.f32 	%f708, %f700, %f698, %f628;
	ld.shared.f32 	%f709, [%r43+88];
	fma.rn.f32 	%f710, %f709, %f684, %f630;
	fma.rn.f32 	%f711, %f709, %f686, %f631;
	fma.rn.f32 	%f712, %f709, %f688, %f632;
	fma.rn.f32 	%f713, %f709, %f690, %f633;
	fma.rn.f32 	%f714, %f709, %f692, %f634;
	fma.rn.f32 	%f715, %f709, %f694, %f635;
	fma.rn.f32 	%f716, %f709, %f696, %f636;
	fma.rn.f32 	%f717, %f709, %f698, %f637;
	ld.shared.f32 	%f718, [%r43+120];
	fma.rn.f32 	%f719, %f718, %f684, %f639;
	fma.rn.f32 	%f720, %f718, %f686, %f640;
	fma.rn.f32 	%f721, %f718, %f688, %f641;
	fma.rn.f32 	%f722, %f718, %f690, %f642;
	fma.rn.f32 	%f723, %f718, %f692, %f643;
	fma.rn.f32 	%f724, %f718, %f694, %f644;
	fma.rn.f32 	%f725, %f718, %f696, %f645;
	fma.rn.f32 	%f726, %f718, %f698, %f646;
	ld.shared.f32 	%f727, [%r43+152];
	fma.rn.f32 	%f728, %f727, %f684, %f648;
	fma.rn.f32 	%f729, %f727, %f686, %f649;
	fma.rn.f32 	%f730, %f727, %f688, %f650;
	fma.rn.f32 	%f731, %f727, %f690, %f651;
	fma.rn.f32 	%f732, %f727, %f692, %f652;
	fma.rn.f32 	%f733, %f727, %f694, %f653;
	fma.rn.f32 	%f734, %f727, %f696, %f654;
	fma.rn.f32 	%f735, %f727, %f698, %f655;
	ld.shared.f32 	%f736, [%r43+184];
	fma.rn.f32 	%f737, %f736, %f684, %f657;
	fma.rn.f32 	%f738, %f736, %f686, %f658;
	fma.rn.f32 	%f739, %f736, %f688, %f659;
	fma.rn.f32 	%f740, %f736, %f690, %f660;
	fma.rn.f32 	%f741, %f736, %f692, %f661;
	fma.rn.f32 	%f742, %f736, %f694, %f662;
	fma.rn.f32 	%f743, %f736, %f696, %f663;
	fma.rn.f32 	%f744, %f736, %f698, %f664;
	ld.shared.f32 	%f745, [%r43+216];
	fma.rn.f32 	%f746, %f745, %f684, %f666;
	fma.rn.f32 	%f747, %f745, %f686, %f667;
	fma.rn.f32 	%f748, %f745, %f688, %f668;
	fma.rn.f32 	%f749, %f745, %f690, %f669;
	fma.rn.f32 	%f750, %f745, %f692, %f670;
	fma.rn.f32 	%f751, %f745, %f694, %f671;
	fma.rn.f32 	%f752, %f745, %f696, %f672;
	fma.rn.f32 	%f753, %f745, %f698, %f673;
	ld.shared.f32 	%f754, [%r43+248];
	fma.rn.f32 	%f755, %f754, %f684, %f675;
	fma.rn.f32 	%f756, %f754, %f686, %f676;
	fma.rn.f32 	%f757, %f754, %f688, %f677;
	fma.rn.f32 	%f758, %f754, %f690, %f678;
	fma.rn.f32 	%f759, %f754, %f692, %f679;
	fma.rn.f32 	%f760, %f754, %f694, %f680;
	fma.rn.f32 	%f761, %f754, %f696, %f681;
	fma.rn.f32 	%f762, %f754, %f698, %f682;
	ld.shared.f32 	%f763, [%r43+28];
	ld.shared.f32 	%f764, [%r47+3584];
	fma.rn.f32 	%f906, %f763, %f764, %f685;
	ld.shared.f32 	%f765, [%r47+3588];
	fma.rn.f32 	%f905, %f763, %f765, %f687;
	ld.shared.f32 	%f766, [%r47+3592];
	fma.rn.f32 	%f904, %f763, %f766, %f689;
	ld.shared.f32 	%f767, [%r47+3596];
	fma.rn.f32 	%f903, %f763, %f767, %f691;
	ld.shared.f32 	%f768, [%r47+3600];
	fma.rn.f32 	%f902, %f763, %f768, %f693;
	ld.shared.f32 	%f769, [%r47+3604];
	fma.rn.f32 	%f901, %f763, %f769, %f695;
	ld.shared.f32 	%f770, [%r47+3608];
	fma.rn.f32 	%f900, %f763, %f770, %f697;
	ld.shared.f32 	%f771, [%r47+3612];
	fma.rn.f32 	%f899, %f763, %f771, %f699;
	ld.shared.f32 	%f772, [%r43+60];
	fma.rn.f32 	%f898, %f772, %f764, %f701;
	fma.rn.f32 	%f897, %f772, %f765, %f702;
	fma.rn.f32 	%f896, %f772, %f766, %f703;
	fma.rn.f32 	%f895, %f772, %f767, %f704;
	fma.rn.f32 	%f894, %f772, %f768, %f705;
	fma.rn.f32 	%f893, %f772, %f769, %f706;
	fma.rn.f32 	%f892, %f772, %f770, %f707;
	fma.rn.f32 	%f891, %f772, %f771, %f708;
	ld.shared.f32 	%f773, [%r43+92];
	fma.rn.f32 	%f890, %f773, %f764, %f710;
	fma.rn.f32 	%f889, %f773, %f765, %f711;
	fma.rn.f32 	%f888, %f773, %f766, %f712;
	fma.rn.f32 	%f887, %f773, %f767, %f713;
	fma.rn.f32 	%f886, %f773, %f768, %f714;
	fma.rn.f32 	%f885, %f773, %f769, %f715;
	fma.rn.f32 	%f884, %f773, %f770, %f716;
	fma.rn.f32 	%f883, %f773, %f771, %f717;
	ld.shared.f32 	%f774, [%r43+124];
	fma.rn.f32 	%f882, %f774, %f764, %f719;
	fma.rn.f32 	%f881, %f774, %f765, %f720;
	fma.rn.f32 	%f880, %f774, %f766, %f721;
	fma.rn.f32 	%f879, %f774, %f767, %f722;
	fma.rn.f32 	%f878, %f774, %f768, %f723;
	fma.rn.f32 	%f877, %f774, %f769, %f724;
	fma.rn.f32 	%f876, %f774, %f770, %f725;
	fma.rn.f32 	%f875, %f774, %f771, %f726;
	ld.shared.f32 	%f775, [%r43+156];
	fma.rn.f32 	%f874, %f775, %f764, %f728;
	fma.rn.f32 	%f873, %f775, %f765, %f729;
	fma.rn.f32 	%f872, %f775, %f766, %f730;
	fma.rn.f32 	%f871, %f775, %f767, %f731;
	fma.rn.f32 	%f870, %f775, %f768, %f732;
	fma.rn.f32 	%f869, %f775, %f769, %f733;
	fma.rn.f32 	%f868, %f775, %f770, %f734;
	fma.rn.f32 	%f867, %f775, %f771, %f735;
	ld.shared.f32 	%f776, [%r43+188];
	fma.rn.f32 	%f866, %f776, %f764, %f737;
	fma.rn.f32 	%f865, %f776, %f765, %f738;
	fma.rn.f32 	%f864, %f776, %f766, %f739;
	fma.rn.f32 	%f863, %f776, %f767, %f740;
	fma.rn.f32 	%f862, %f776, %f768, %f741;
	fma.rn.f32 	%f861, %f776, %f769, %f742;
	fma.rn.f32 	%f860, %f776, %f770, %f743;
	fma.rn.f32 	%f859, %f776, %f771, %f744;
	ld.shared.f32 	%f777, [%r43+220];
	fma.rn.f32 	%f858, %f777, %f764, %f746;
	fma.rn.f32 	%f857, %f777, %f765, %f747;
	fma.rn.f32 	%f856, %f777, %f766, %f748;
	fma.rn.f32 	%f855, %f777, %f767, %f749;
	fma.rn.f32 	%f854, %f777, %f768, %f750;
	fma.rn.f32 	%f853, %f777, %f769, %f751;
	fma.rn.f32 	%f852, %f777, %f770, %f752;
	fma.rn.f32 	%f851, %f777, %f771, %f753;
	ld.shared.f32 	%f778, [%r43+252];
	fma.rn.f32 	%f850, %f778, %f764, %f755;
	fma.rn.f32 	%f849, %f778, %f765, %f756;
	fma.rn.f32 	%f848, %f778, %f766, %f757;
	fma.rn.f32 	%f847, %f778, %f767, %f758;
	fma.rn.f32 	%f846, %f778, %f768, %f759;
	fma.rn.f32 	%f845, %f778, %f769, %f760;
	fma.rn.f32 	%f844, %f778, %f770, %f761;
	fma.rn.f32 	%f843, %f778, %f771, %f762;
	bar.sync 	0;
	add.s32 	%r65, %r65, 1;
	setp.eq.s32 	%p2, %r65, 0;
	add.s32 	%r64, %r64, 8;
	shl.b32 	%r48, %r61, 3;
	add.s32 	%r63, %r63, %r48;
	@%p2 bra 	$L__BB1_3;
	bra.uni 	$L__BB1_2;
$L__BB1_3:
	ld.param.u32 	%r62, [_Z8sgemm_V1PfS_S_iii_param_4];
	ld.param.u64 	%rd23, [_Z8sgemm_V1PfS_S_iii_param_2];
	cvta.to.global.u64 	%rd10, %rd23;
	mov.u32 	%r49, %tid.y;
	shl.b32 	%r50, %r49, 3;
	mov.u32 	%r51, %ctaid.y;
	shl.b32 	%r52, %r51, 7;
	add.s32 	%r53, %r52, %r50;
	mov.u32 	%r54, %tid.x;
	shl.b32 	%r55, %r54, 3;
	mov.u32 	%r56, %ctaid.x;
	shl.b32 	%r57, %r56, 7;
	add.s32 	%r58, %r57, %r55;
	mad.lo.s32 	%r59, %r53, %r62, %r58;
	mul.wide.s32 	%rd11, %r59, 4;
	add.s64 	%rd12, %rd10, %rd11;
	st.global.v4.f32 	[%rd12], {%f906, %f905, %f904, %f903};
	st.global.v4.f32 	[%rd12+16], {%f902, %f901, %f900, %f899};
	mul.wide.s32 	%rd13, %r62, 4;
	add.s64 	%rd14, %rd12, %rd13;
	st.global.v4.f32 	[%rd14], {%f898, %f897, %f896, %f895};
	st.global.v4.f32 	[%rd14+16], {%f894, %f893, %f892, %f891};
	add.s64 	%rd15, %rd14, %rd13;
	st.global.v4.f32 	[%rd15], {%f890, %f889, %f888, %f887};
	st.global.v4.f32 	[%rd15+16], {%f886, %f885, %f884, %f883};
	add.s64 	%rd16, %rd15, %rd13;
	st.global.v4.f32 	[%rd16], {%f882, %f881, %f880, %f879};
	st.global.v4.f32 	[%rd16+16], {%f878, %f877, %f876, %f875};
	add.s64 	%rd17, %rd16, %rd13;
	st.global.v4.f32 	[%rd17], {%f874, %f873, %f872, %f871};
	st.global.v4.f32 	[%rd17+16], {%f870, %f869, %f868, %f867};
	add.s64 	%rd18, %rd17, %rd13;
	st.global.v4.f32 	[%rd18], {%f866, %f865, %f864, %f863};
	st.global.v4.f32 	[%rd18+16], {%f862, %f861, %f860, %f859};
	add.s64 	%rd19, %rd18, %rd13;
	st.global.v4.f32 	[%rd19], {%f858, %f857, %f856, %f855};
	st.global.v4.f32 	[%rd19+16], {%f854, %f853, %f852, %f851};
	add.s64 	%rd20, %rd19, %rd13;
	st.global.v4.f32 	[%rd20], {%f850, %f849, %f848, %f847};
	st.global.v4.f32 	[%rd20+16], {%f846, %f845, %f844, %f843};
	ret;

}
	// .globl	_ZN3cub18CUB_300001_SM_10006detail11EmptyKernelIvEEvv
.visible .entry _ZN3cub18CUB_300001_SM_10006detail11EmptyKernelIvEEvv()
{


	ret;

}


// ===== COMPILED SASS (sm_100) =====

	.target	sm_100

	.elftype	@"ET_EXEC"


//--------------------- .note.nv.tkinfo           --------------------------
	.section	.note.nv.tkinfo,"",@"SHT_NOTE"
	.sectionflags	@"SHF_NOTE_NV_TKINFO"
	.tkinfo
        /*0018*/ 	.word	0x00000002
        /*0030*/ 	.string	""
        /*0030*/ 	.string	"ptxas"
        /*0030*/ 	.string	"Cuda compilation tools, release 13.0, V13.0.88"
        /*0030*/ 	.string	"Build cuda_13.0.r13.0/compiler.36424714_0"
        /*0030*/ 	.string	"-arch sm_100 -m 64 "



//--------------------- .note.nv.cuinfo           --------------------------
	.section	.note.nv.cuinfo,"",@"SHT_NOTE"
	.sectionflags	@"SHF_NOTE_NV_CUINFO"
        /*0018*/ 	.short	0x0002
        /*001a*/ 	.short	0x0064
        /*001c*/ 	.short	0x0082
	.zero		2


//--------------------- .nv.info                  --------------------------
	.section	.nv.info,"",@"SHT_CUDA_INFO"
	.align	4


	//----- nvinfo : EIATTR_REGCOUNT
	.align		4
        /*0000*/ 	.byte	0x04, 0x2f
        /*0002*/ 	.short	(.L_41 - .L_40)
	.align		4
.L_40:
        /*0004*/ 	.word	index@(_Z10naiveSgemmPfS_S_iii)
        /*0008*/ 	.word	0x00000020


	//----- nvinfo : EIATTR_FRAME_SIZE
	.align		4
.L_41:
        /*000c*/ 	.byte	0x04, 0x11
        /*000e*/ 	.short	(.L_43 - .L_42)
	.align		4
.L_42:
        /*0010*/ 	.word	index@(_Z10naiveSgemmPfS_S_iii)
        /*0014*/ 	.word	0x00000000


	//----- nvinfo : EIATTR_REGCOUNT
	.align		4
.L_43:
        /*0018*/ 	.byte	0x04, 0x2f
        /*001a*/ 	.short	(.L_45 - .L_44)
	.align		4
.L_44:
        /*001c*/ 	.word	index@(_Z8sgemm_V1PfS_S_iii)
        /*0020*/ 	.word	0x00000080


	//----- nvinfo : EIATTR_FRAME_SIZE
	.align		4
.L_45:
        /*0024*/ 	.byte	0x04, 0x11
        /*0026*/ 	.short	(.L_47 - .L_46)
	.align		4
.L_46:
        /*0028*/ 	.word	index@(_Z8sgemm_V1PfS_S_iii)
        /*002c*/ 	.word	0x00000000


	//----- nvinfo : EIATTR_REGCOUNT
	.align		4
.L_47:
        /*0030*/ 	.byte	0x04, 0x2f
        /*0032*/ 	.short	(.L_49 - .L_48)
	.align		4
.L_48:
        /*0034*/ 	.word	index@(_ZN3cub18CUB_300001_SM_10006detail11EmptyKernelIvEEvv)
        /*0038*/ 	.word	0x00000004


	//----- nvinfo : EIATTR_FRAME_SIZE
	.align		4
.L_49:
        /*003c*/ 	.byte	0x04, 0x11
        /*003e*/ 	.short	(.L_51 - .L_50)
	.align		4
.L_50:
        /*0040*/ 	.word	index@(_ZN3cub18CUB_300001_SM_10006detail11EmptyKernelIvEEvv)
        /*0044*/ 	.word	0x00000000


	//----- nvinfo : EIATTR_MIN_STACK_SIZE
	.align		4
.L_51:
        /*0048*/ 	.byte	0x04, 0x12
        /*004a*/ 	.short	(.L_53 - .L_52)
	.align		4
.L_52:
        /*004c*/ 	.word	index@(_ZN3cub18CUB_300001_SM_10006detail11EmptyKernelIvEEvv)
        /*0050*/ 	.word	0x00000000


	//----- nvinfo : EIATTR_MIN_STACK_SIZE
	.align		4
.L_53:
        /*0054*/ 	.byte	0x04, 0x12
        /*0056*/ 	.short	(.L_55 - .L_54)
	.align		4
.L_54:
        /*0058*/ 	.word	index@(_Z8sgemm_V1PfS_S_iii)
        /*005c*/ 	.word	0x00000000


	//----- nvinfo : EIATTR_MIN_STACK_SIZE
	.align		4
.L_55:
        /*0060*/ 	.byte	0x04, 0x12
        /*0062*/ 	.short	(.L_57 - .L_56)
	.align		4
.L_56:
        /*0064*/ 	.word	index@(_Z10naiveSgemmPfS_S_iii)
        /*0068*/ 	.word	0x00000000
.L_57:


//--------------------- .nv.compat                --------------------------
	.section	.nv.compat,"",@"SHT_CUDA_COMPAT_INFO"
	.align	4
        /*0000*/ 	.byte	0x02, 0x09, 0x00, 0x00, 0x02, 0x02, 0x01, 0x00, 0x02, 0x05, 0x05, 0x00, 0x03, 0x07, 0x01, 0x01
        /*0010*/ 	.byte	0x02, 0x03, 0x00, 0x00, 0x02, 0x06, 0x01, 0x00, 0x04, 0x0b, 0x08, 0x00, 0x09, 0x00, 0x00, 0x00
        /*0020*/ 	.byte	0x00, 0x00, 0x00, 0x00


//--------------------- .nv.info._ZN3cub18CUB_300001_SM_10006detail11EmptyKernelIvEEvv --------------------------
	.section	.nv.info._ZN3cub18CUB_300001_SM_10006detail11EmptyKernelIvEEvv,"",@"SHT_CUDA_INFO"
	.sectionflags	@""
	.align	4


	//----- nvinfo : EIATTR_CUDA_API_VERSION
	.align		4
        /*0000*/ 	.byte	0x04, 0x37
        /*0002*/ 	.short	(.L_59 - .L_58)
.L_58:
        /*0004*/ 	.word	0x00000082


	//----- nvinfo : EIATTR_SPARSE_MMA_MASK
	.align		4
.L_59:
        /*0008*/ 	.byte	0x03, 0x50
        /*000a*/ 	.short	0x0000


	//----- nvinfo : EIATTR_MAXREG_COUNT
	.align		4
        /*000c*/ 	.byte	0x03, 0x1b
        /*000e*/ 	.short	0x00ff


	//----- nvinfo : EIATTR_MERCURY_ISA_VERSION
	.align		4
        /*0010*/ 	.byte	0x03, 0x5f
        /*0012*/ 	.short	0x0101


	//----- nvinfo : EIATTR_VRC_CTA_INIT_COUNT
	.align		4
        /*0014*/ 	.byte	0x02, 0x4a
	.zero		1
	.zero		1


	//----- nvinfo : EIATTR_EXIT_INSTR_OFFSETS
	.align		4
        /*0018*/ 	.byte	0x04, 0x1c
        /*001a*/ 	.short	(.L_61 - .L_60)


	//   ....[0]....
.L_60:
        /*001c*/ 	.word	0x00000010


	//----- nvinfo : EIATTR_SW_WAR
	.align		4
.L_61:
        /*0020*/ 	.byte	0x04, 0x36
        /*0022*/ 	.short	(.L_63 - .L_62)
.L_62:
        /*0024*/ 	.word	0x00000008
.L_63:


//--------------------- .nv.info._Z8sgemm_V1PfS_S_iii --------------------------
	.section	.nv.info._Z8sgemm_V1PfS_S_iii,"",@"SHT_CUDA_INFO"
	.sectionflags	@""
	.align	4


	//----- nvinfo : EIATTR_CUDA_API_VERSION
	.align		4
        /*0000*/ 	.byte	0x04, 0x37
        /*0002*/ 	.short	(.L_65 - .L_64)
.L_64:
        /*0004*/ 	.word	0x00000082


	//----- nvinfo : EIATTR_KPARAM_INFO
	.align		4
.L_65:
        /*0008*/ 	.byte	0x04, 0x17
        /*000a*/ 	.short	(.L_67 - .L_66)
.L_66:
        /*000c*/ 	.word	0x00000000
        /*0010*/ 	.short	0x0005
        /*0012*/ 	.short	0x0020
        /*0014*/ 	.byte	0x00, 0xf0, 0x11, 0x00


	//----- nvinfo : EIATTR_KPARAM_INFO
	.align		4
.L_67:
        /*0018*/ 	.byte	0x04, 0x17
        /*001a*/ 	.short	(.L_69 - .L_68)
.L_68:
        /*001c*/ 	.word	0x00000000
        /*0020*/ 	.short	0x0004
        /*0022*/ 	.short	0x001c
        /*0024*/ 	.byte	0x00, 0xf0, 0x11, 0x00


	//----- nvinfo : EIATTR_KPARAM_INFO
	.align		4
.L_69:
        /*0028*/ 	.byte	0x04, 0x17
        /*002a*/ 	.short	(.L_71 - .L_70)
.L_70:
        /*002c*/ 	.word	0x00000000
        /*0030*/ 	.short	0x0003
        /*0032*/ 	.short	0x0018
        /*0034*/ 	.byte	0x00, 0xf0, 0x11, 0x00


	//----- nvinfo : EIATTR_KPARAM_INFO
	.align		4
.L_71:
        /*0038*/ 	.byte	0x04, 0x17
        /*003a*/ 	.short	(.L_73 - .L_72)
.L_72:
        /*003c*/ 	.word	0x00000000
        /*0040*/ 	.short	0x0002
        /*0042*/ 	.short	0x0010
        /*0044*/ 	.byte	0x00, 0xf5, 0x21, 0x00


	//----- nvinfo : EIATTR_KPARAM_INFO
	.align		4
.L_73:
        /*0048*/ 	.byte	0x04, 0x17
        /*004a*/ 	.short	(.L_75 - .L_74)
.L_74:
        /*004c*/ 	.word	0x00000000
        /*0050*/ 	.short	0x0001
        /*0052*/ 	.short	0x0008
        /*0054*/ 	.byte	0x00, 0xf5, 0x21, 0x00


	//----- nvinfo : EIATTR_KPARAM_INFO
	.align		4
.L_75:
        /*0058*/ 	.byte	0x04, 0x17
        /*005a*/ 	.short	(.L_77 - .L_76)
.L_76:
        /*005c*/ 	.word	0x00000000
        /*0060*/ 	.short	0x0000
        /*0062*/ 	.short	0x0000
        /*0064*/ 	.byte	0x00, 0xf5, 0x21, 0x00


	//----- nvinfo : EIATTR_SPARSE_MMA_MASK
	.align		4
.L_77:
        /*0068*/ 	.byte	0x03, 0x50
        /*006a*/ 	.short	0x0000


	//----- nvinfo : EIATTR_MAXREG_COUNT
	.align		4
        /*006c*/ 	.byte	0x03, 0x1b
        /*006e*/ 	.short	0x00ff


	//----- nvinfo : EIATTR_NUM_BARRIERS
	.align		4
        /*0070*/ 	.byte	0x02, 0x4c
        /*0072*/ 	.byte	0x01
	.zero		1


	//----- nvinfo : EIATTR_MERCURY_ISA_VERSION
	.align		4
        /*0074*/ 	.byte	0x03, 0x5f
        /*0076*/ 	.short	0x0101


	//----- nvinfo : EIATTR_VRC_CTA_INIT_COUNT
	.align		4
        /*0078*/ 	.byte	0x02, 0x4a
	.zero		1
	.zero		1


	//----- nvinfo : EIATTR_EXIT_INSTR_OFFSETS
	.align		4
        /*007c*/ 	.byte	0x04, 0x1c
        /*007e*/ 	.short	(.L_79 - .L_78)


	//   ....[0]....
.L_78:
        /*0080*/ 	.word	0x00002a00


	//----- nvinfo : EIATTR_CBANK_PARAM_SIZE
	.align		4
.L_79:
        /*0084*/ 	.byte	0x03, 0x19
        /*0086*/ 	.short	0x0024


	//----- nvinfo : EIATTR_PARAM_CBANK
	.align		4
        /*0088*/ 	.byte	0x04, 0x0a
        /*008a*/ 	.short	(.L_81 - .L_80)
	.align		4
.L_80:
        /*008c*/ 	.word	index@(.nv.constant0._Z8sgemm_V1PfS_S_iii)
        /*0090*/ 	.short	0x0380
        /*0092*/ 	.short	0x0024


	//----- nvinfo : EIATTR_SW_WAR
	.align		4
.L_81:
        /*0094*/ 	.byte	0x04, 0x36
        /*0096*/ 	.short	(.L_83 - .L_82)
.L_82:
        /*0098*/ 	.word	0x00000008
.L_83:


//--------------------- .nv.info._Z10naiveSgemmPfS_S_iii --------------------------
	.section	.nv.info._Z10naiveSgemmPfS_S_iii,"",@"SHT_CUDA_INFO"
	.sectionflags	@""
	.align	4


	//----- nvinfo : EIATTR_CUDA_API_VERSION
	.align		4
        /*0000*/ 	.byte	0x04, 0x37
        /*0002*/ 	.short	(.L_85 - .L_84)
.L_84:
        /*0004*/ 	.word	0x00000082


	//----- nvinfo : EIATTR_KPARAM_INFO
	.align		4
.L_85:
        /*0008*/ 	.byte	0x04, 0x17
        /*000a*/ 	.short	(.L_87 - .L_86)
.L_86:
        /*000c*/ 	.word	0x00000000
        /*0010*/ 	.short	0x0005
        /*0012*/ 	.short	0x0020
        /*0014*/ 	.byte	0x00, 0xf0, 0x11, 0x00


	//----- nvinfo : EIATTR_KPARAM_INFO
	.align		4
.L_87:
        /*0018*/ 	.byte	0x04, 0x17
        /*001a*/ 	.short	(.L_89 - .L_88)
.L_88:
        /*001c*/ 	.word	0x00000000
        /*0020*/ 	.short	0x0004
        /*0022*/ 	.short	0x001c
        /*0024*/ 	.byte	0x00, 0xf0, 0x11, 0x00


	//----- nvinfo : EIATTR_KPARAM_INFO
	.align		4
.L_89:
        /*0028*/ 	.byte	0x04, 0x17
        /*002a*/ 	.short	(.L_91 - .L_90)
.L_90:
        /*002c*/ 	.word	0x00000000
        /*0030*/ 	.short	0x0003
        /*0032*/ 	.short	0x0018
        /*0034*/ 	.byte	0x00, 0xf0, 0x11, 0x00


	//----- nvinfo : EIATTR_KPARAM_INFO
	.align		4
.L_91:
        /*0038*/ 	.byte	0x04, 0x17
        /*003a*/ 	.short	(.L_93 - .L_92)
.L_92:
        /*003c*/ 	.word	0x00000000
        /*0040*/ 	.short	0x0002
        /*0042*/ 	.short	0x0010
        /*0044*/ 	.byte	0x00, 0xf5, 0x21, 0x00


	//----- nvinfo : EIATTR_KPARAM_INFO
	.align		4
.L_93:
        /*0048*/ 	.byte	0x04, 0x17
        /*004a*/ 	.short	(.L_95 - .L_94)
.L_94:
        /*004c*/ 	.word	0x00000000
        /*0050*/ 	.short	0x0001
        /*0052*/ 	.short	0x0008
        /*0054*/ 	.byte	0x00, 0xf5, 0x21, 0x00


	//----- nvinfo : EIATTR_KPARAM_INFO
	.align		4
.L_95:
        /*0058*/ 	.byte	0x04, 0x17
        /*005a*/ 	.short	(.L_97 - .L_96)
.L_96:
        /*005c*/ 	.word	0x00000000
        /*0060*/ 	.short	0x0000
        /*0062*/ 	.short	0x0000
        /*0064*/ 	.byte	0x00, 0xf5, 0x21, 0x00


	//----- nvinfo : EIATTR_SPARSE_MMA_MASK
	.align		4
.L_97:
        /*0068*/ 	.byte	0x03, 0x50
        /*006a*/ 	.short	0x0000


	//----- nvinfo : EIATTR_MAXREG_COUNT
	.align		4
        /*006c*/ 	.byte	0x03, 0x1b
        /*006e*/ 	.short	0x00ff


	//----- nvinfo : EIATTR_MERCURY_ISA_VERSION
	.align		4
        /*0070*/ 	.byte	0x03, 0x5f
        /*0072*/ 	.short	0x0101


	//----- nvinfo : EIATTR_VRC_CTA_INIT_COUNT
	.align		4
        /*0074*/ 	.byte	0x02, 0x4a
	.zero		1
	.zero		1


	//----- nvinfo : EIATTR_EXIT_INSTR_OFFSETS
	.align		4
        /*0078*/ 	.byte	0x04, 0x1c
        /*007a*/ 	.short	(.L_99 - .L_98)


	//   ....[0]....
.L_98:
        /*007c*/ 	.word	0x000000c0


	//   ....[1]....
        /*0080*/ 	.word	0x000008e0


	//----- nvinfo : EIATTR_CBANK_PARAM_SIZE
	.align		4
.L_99:
        /*0084*/ 	.byte	0x03, 0x19
        /*0086*/ 	.short	0x0024


	//----- nvinfo : EIATTR_PARAM_CBANK
	.align		4
        /*0088*/ 	.byte	0x04, 0x0a
        /*008a*/ 	.short	(.L_101 - .L_100)
	.align		4
.L_100:
        /*008c*/ 	.word	index@(.nv.constant0._Z10naiveSgemmPfS_S_iii)
        /*0090*/ 	.short	0x0380
        /*0092*/ 	.short	0x0024


	//----- nvinfo : EIATTR_SW_WAR
	.align		4
.L_101:
        /*0094*/ 	.byte	0x04, 0x36
        /*0096*/ 	.short	(.L_103 - .L_102)
.L_102:
        /*0098*/ 	.word	0x00000008
.L_103:


//--------------------- .nv.callgraph             --------------------------
	.section	.nv.callgraph,"",@"SHT_CUDA_CALLGRAPH"
	.align	4
	.sectionentsize	8
	.align		4
        /*0000*/ 	.word	0x00000000
	.align		4
        /*0004*/ 	.word	0xffffffff
	.align		4
        /*0008*/ 	.word	0x00000000
	.align		4
        /*000c*/ 	.word	0xfffffffe
	.align		4
        /*0010*/ 	.word	0x00000000
	.align		4
        /*0014*/ 	.word	0xfffffffd
	.align		4
        /*0018*/ 	.word	0x00000000
	.align		4
        /*001c*/ 	.word	0xfffffffc


//--------------------- .nv.constant4             --------------------------
	.section	.nv.constant4,"a",@progbits
	.align	8
	.align		8
.nv.constant4:
        /*0000*/ 	.dword	_ZN34_INTERNAL_453dc1ac_4_k_cu_5fb1b66b4cuda3std3__45__cpo5beginE
	.align		8
        /*0008*/ 	.dword	_ZN34_INTERNAL_453dc1ac_4_k_cu_5fb1b66b4cuda3std3__45__cpo3endE
	.align		8
        /*0010*/ 	.dword	_ZN34_INTERNAL_453dc1ac_4_k_cu_5fb1b66b4cuda3std3__45__cpo6cbeginE
	.align		8
        /*0018*/ 	.dword	_ZN34_INTERNAL_453dc1ac_4_k_cu_5fb1b66b4cuda3std3__45__cpo4cendE
	.align		8
        /*0020*/ 	.dword	_ZN34_INTERNAL_453dc1ac_4_k_cu_5fb1b66b4cuda3std3__45__cpo6rbeginE
	.align		8
        /*0028*/ 	.dword	_ZN34_INTERNAL_453dc1ac_4_k_cu_5fb1b66b4cuda3std3__45__cpo4rendE
	.align		8
        /*0030*/ 	.dword	_ZN34_INTERNAL_453dc1ac_4_k_cu_5fb1b66b4cuda3std3__45__cpo7crbeginE
	.align		8
        /*0038*/ 	.dword	_ZN34_INTERNAL_453dc1ac_4_k_cu_5fb1b66b4cuda3std3__45__cpo5crendE
	.align		8
        /*0040*/ 	.dword	_ZN34_INTERNAL_453dc1ac_4_k_cu_5fb1b66b4cuda3std3__436_GLOBAL__N__453dc1ac_4_k_cu_5fb1b66b6ignoreE
	.align		8
        /*0048*/ 	.dword	_ZN34_INTERNAL_453dc1ac_4_k_cu_5fb1b66b4cuda3std3__419piecewise_constructE
	.align		8
        /*0050*/ 	.dword	_ZN34_INTERNAL_453dc1ac_4_k_cu_5fb1b66b4cuda3std3__48in_placeE
	.align		8
        /*0058*/ 	.dword	_ZN34_INTERNAL_453dc1ac_4_k_cu_5fb1b66b4cuda3std3__420unreachable_sentinelE
	.align		8
        /*0060*/ 	.dword	_ZN34_INTERNAL_453dc1ac_4_k_cu_5fb1b66b4cuda3std3__47nulloptE
	.align		8
        /*0068*/ 	.dword	_ZN34_INTERNAL_453dc1ac_4_k_cu_5fb1b66b4cuda3std3__48unexpectE
	.align		8
        /*0070*/ 	.dword	_ZN34_INTERNAL_453dc1ac_4_k_cu_5fb1b66b4cuda3std6ranges3__45__cpo4swapE
	.align		8
        /*0078*/ 	.dword	_ZN34_INTERNAL_453dc1ac_4_k_cu_5fb1b66b4cuda3std6ranges3__45__cpo9iter_moveE
	.align		8
        /*0080*/ 	.dword	_ZN34_INTERNAL_453dc1ac_4_k_cu_5fb1b66b4cuda3std6ranges3__45__cpo5beginE
	.align		8
        /*0088*/ 	.dword	_ZN34_INTERNAL_453dc1ac_4_k_cu_5fb1b66b4cuda3std6ranges3__45__cpo3endE
	.align		8
        /*0090*/ 	.dword	_ZN34_INTERNAL_453dc1ac_4_k_cu_5fb1b66b4cuda3std6ranges3__45__cpo6cbeginE
	.align		8
        /*0098*/ 	.dword	_ZN34_INTERNAL_453dc1ac_4_k_cu_5fb1b66b4cuda3std6ranges3__45__cpo4cendE
	.align		8
        /*00a0*/ 	.dword	_ZN34_INTERNAL_453dc1ac_4_k_cu_5fb1b66b4cuda3std6ranges3__45__cpo7advanceE
	.align		8
        /*00a8*/ 	.dword	_ZN34_INTERNAL_453dc1ac_4_k_cu_5fb1b66b4cuda3std6ranges3__45__cpo9iter_swapE
	.align		8
        /*00b0*/ 	.dword	_ZN34_INTERNAL_453dc1ac_4_k_cu_5fb1b66b4cuda3std6ranges3__45__cpo4nextE
	.align		8
        /*00b8*/ 	.dword	_ZN34_INTERNAL_453dc1ac_4_k_cu_5fb1b66b4cuda3std6ranges3__45__cpo4prevE
	.align		8
        /*00c0*/ 	.dword	_ZN34_INTERNAL_453dc1ac_4_k_cu_5fb1b66b4cuda3std6ranges3__45__cpo4dataE
	.align		8
        /*00c8*/ 	.dword	_ZN34_INTERNAL_453dc1ac_4_k_cu_5fb1b66b4cuda3std6ranges3__45__cpo5cdataE
	.align		8
        /*00d0*/ 	.dword	_ZN34_INTERNAL_453dc1ac_4_k_cu_5fb1b66b4cuda3std6ranges3__45__cpo4sizeE
	.align		8
        /*00d8*/ 	.dword	_ZN34_INTERNAL_453dc1ac_4_k_cu_5fb1b66b4cuda3std6ranges3__45__cpo5ssizeE
	.align		8
        /*00e0*/ 	.dword	_ZN34_INTERNAL_453dc1ac_4_k_cu_5fb1b66b4cuda3std6ranges3__45__cpo8distanceE
	.align		8
        /*00e8*/ 	.dword	_ZN34_INTERNAL_453dc1ac_4_k_cu_5fb1b66b6thrust24THRUST_300001_SM_1000_NS6system6detail10sequential3seqE
	.align		8
        /*00f0*/ 	.dword	_ZN34_INTERNAL_453dc1ac_4_k_cu_5fb1b66b6thrust24THRUST_300001_SM_1000_NS12placeholders2_1E
	.align		8
        /*00f8*/ 	.dword	_ZN34_INTERNAL_453dc1ac_4_k_cu_5fb1b66b6thrust24THRUST_300001_SM_1000_NS12placeholders2_2E
	.align		8
        /*0100*/ 	.dword	_ZN34_INTERNAL_453dc1ac_4_k_cu_5fb1b66b6thrust24THRUST_300001_SM_1000_NS12placeholders2_3E
	.align		8
        /*0108*/ 	.dword	_ZN34_INTERNAL_453dc1ac_4_k_cu_5fb1b66b6thrust24THRUST_300001_SM_1000_NS12placeholders2_4E
	.align		8
        /*0110*/ 	.dword	_ZN34_INTERNAL_453dc1ac_4_k_cu_5fb1b66b6thrust24THRUST_300001_SM_1000_NS12placeholders2_5E
	.align		8
        /*0118*/ 	.dword	_ZN34_INTERNAL_453dc1ac_4_k_cu_5fb1b66b6thrust24THRUST_300001_SM_1000_NS12placeholders2_6E
	.align		8
        /*0120*/ 	.dword	_ZN34_INTERNAL_453dc1ac_4_k_cu_5fb1b66b6thrust24THRUST_300001_SM_1000_NS12placeholders2_7E
	.align		8
        /*0128*/ 	.dword	_ZN34_INTERNAL_453dc1ac_4_k_cu_5fb1b66b6thrust24THRUST_300001_SM_1000_NS12placeholders2_8E
	.align		8
        /*0130*/ 	.dword	_ZN34_INTERNAL_453dc1ac_4_k_cu_5fb1b66b6thrust24THRUST_300001_SM_1000_NS12placeholders2_9E
	.align		8
        /*0138*/ 	.dword	_ZN34_INTERNAL_453dc1ac_4_k_cu_5fb1b66b6thrust24THRUST_300001_SM_1000_NS12placeholders3_10E


//--------------------- .text._ZN3cub18CUB_300001_SM_10006detail11EmptyKernelIvEEvv --------------------------
	.section	.text._ZN3cub18CUB_300001_SM_10006detail11EmptyKernelIvEEvv,"ax",@progbits
	.align	128
        .global         _ZN3cub18CUB_300001_SM_10006detail11EmptyKernelIvEEvv
        .type           _ZN3cub18CUB_300001_SM_10006detail11EmptyKernelIvEEvv,@function
        .size           _ZN3cub18CUB_300001_SM_10006detail11EmptyKernelIvEEvv,(.L_x_9 - _ZN3cub18CUB_300001_SM_10006detail11EmptyKernelIvEEvv)
        .other          _ZN3cub18CUB_300001_SM_10006detail11EmptyKernelIvEEvv,@"STO_CUDA_ENTRY STV_DEFAULT"
_ZN3cub18CUB_300001_SM_10006detail11EmptyKernelIvEEvv:
.text._ZN3cub18CUB_300001_SM_10006detail11EmptyKernelIvEEvv:
[----:B------:R-:W-:Y:S01]  /*0000*/  LDC R1, c[0x0][0x37c] ;  /* 0x0000df00ff017b82 */ /* 0x000fe20000000800 */
[----:B------:R-:W-:Y:S05]  /*0010*/  EXIT ;  /* 0x000000000000794d */ /* 0x000fea0003800000 */
.L_x_0:
[----:B------:R-:W-:-:S00]  /*0020*/  BRA `(.L_x_0) ;  /* 0xfffffffc00fc7947 */ /* 0x000fc0000383ffff */
[----:B------:R-:W-:-:S00]  /*0030*/  NOP ;  /* 0x0000000000007918 */ /* 0x000fc00000000000 */
        /* <DEDUP_REMOVED lines=12> */
.L_x_9:


//--------------------- .text._Z8sgemm_V1PfS_S_iii --------------------------
	.section	.text._Z8sgemm_V1PfS_S_iii,"ax",@progbits
	.align	128
        .global         _Z8sgemm_V1PfS_S_iii
        .type           _Z8sgemm_V1PfS_S_iii,@function
        .size           _Z8sgemm_V1PfS_S_iii,(.L_x_10 - _Z8sgemm_V1PfS_S_iii)
        .other          _Z8sgemm_V1PfS_S_iii,@"STO_CUDA_ENTRY STV_DEFAULT"
_Z8sgemm_V1PfS_S_iii:
.text._Z8sgemm_V1PfS_S_iii:
[----:B------:R-:W-:Y:S01]  /*0000*/  LDC R1, c[0x0][0x37c] ;  /* 0x0000df00ff017b82 */ /* 0x000fe20000000800 */
[----:B------:R-:W0:Y:S01]  /*0010*/  LDCU UR9, c[0x0][0x3a0] ;  /* 0x00007400ff0977ac */ /* 0x000e220008000800 */
[----:B------:R-:W1:Y:S01]  /*0020*/  S2R R0, SR_TID.X ;  /* 0x0000000000007919 */ /* 0x000e620000002100 */
[----:B------:R-:W-:Y:S02]  /*0030*/  CS2R R70, SRZ ;  /* 0x0000000000467805 */ /* 0x000fe4000001ff00 */
[----:B------:R-:W-:Y:S02]  /*0040*/  CS2R R68, SRZ ;  /* 0x0000000000447805 */ /* 0x000fe4000001ff00 */
[----:B------:R-:W-:Y:S01]  /*0050*/  CS2R R66, SRZ ;  /* 0x0000000000427805 */ /* 0x000fe2000001ff00 */
[----:B------:R-:W2:Y:S01]  /*0060*/  S2R R3, SR_TID.Y ;  /* 0x0000000000037919 */ /* 0x000ea20000002200 */
[----:B------:R-:W-:Y:S02]  /*0070*/  CS2R R64, SRZ ;  /* 0x0000000000407805 */ /* 0x000fe4000001ff00 */
[----:B------:R-:W-:-:S02]  /*0080*/  CS2R R62, SRZ ;  /* 0x00000000003e7805 */ /* 0x000fc4000001ff00 */
[----:B------:R-:W-:Y:S02]  /*0090*/  CS2R R60, SRZ ;  /* 0x00000000003c7805 */ /* 0x000fe4000001ff00 */
[----:B------:R-:W-:Y:S02]  /*00a0*/  CS2R R58, SRZ ;  /* 0x00000000003a7805 */ /* 0x000fe4000001ff00 */
[----:B------:R-:W-:Y:S02]  /*00b0*/  CS2R R56, SRZ ;  /* 0x0000000000387805 */ /* 0x000fe4000001ff00 */
[----:B------:R-:W-:Y:S02]  /*00c0*/  CS2R R54, SRZ ;  /* 0x0000000000367805 */ /* 0x000fe4000001ff00 */
[----:B------:R-:W-:Y:S02]  /*00d0*/  CS2R R52, SRZ ;  /* 0x0000000000347805 */ /* 0x000fe4000001ff00 */
[----:B------:R-:W-:-:S02]  /*00e0*/  CS2R R50, SRZ ;  /* 0x0000000000327805 */ /* 0x000fc4000001ff00 */
[----:B------:R-:W-:Y:S02]  /*00f0*/  CS2R R48, SRZ ;  /* 0x0000000000307805 */ /* 0x000fe4000001ff00 */
[----:B------:R-:W-:Y:S02]  /*0100*/  CS2R R46, SRZ ;  /* 0x00000000002e7805 */ /* 0x000fe4000001ff00 */
[----:B------:R-:W-:Y:S02]  /*0110*/  CS2R R44, SRZ ;  /* 0x00000000002c7805 */ /* 0x000fe4000001ff00 */
[----:B------:R-:W-:Y:S01]  /*0120*/  CS2R R42, SRZ ;  /* 0x00000000002a7805 */ /* 0x000fe2000001ff00 */
[----:B0-----:R-:W-:Y:S01]  /*0130*/  UISETP.GE.AND UP0, UPT, UR9, 0x1, UPT ;  /* 0x000000010900788c */ /* 0x001fe2000bf06270 */
        /* <DEDUP_REMOVED lines=16> */
[----:B------:R-:W-:Y:S01]  /*0240*/  CS2R R8, SRZ ;  /* 0x0000000000087805 */ /* 0x000fe2000001ff00 */
[----:B------:R-:W0:Y:S01]  /*0250*/  LDCU.64 UR10, c[0x0][0x358] ;  /* 0x00006b00ff0a77ac */ /* 0x000e220008000a00 */
[----:B-12---:R-:W-:Y:S05]  /*0260*/  BRA.U !UP0, `(.L_x_1) ;  /* 0x0000002508607547 */ /* 0x006fea000b800000 */
[----:B------:R-:W1:Y:S01]  /*0270*/  S2UR UR8, SR_CgaCtaId ;  /* 0x00000000000879c3 */ /* 0x000e620000008800 */
[----:B------:R-:W2:Y:S01]  /*0280*/  S2R R5, SR_CTAID.Y ;  /* 0x0000000000057919 */ /* 0x000ea20000002600 */
[----:B------:R-:W3:Y:S01]  /*0290*/  LDCU UR7, c[0x0][0x360] ;  /* 0x00006c00ff0777ac */ /* 0x000ee20008000800 */
[----:B------:R-:W-:Y:S01]  /*02a0*/  UMOV UR6, 0x400 ;  /* 0x0000040000067882 */ /* 0x000fe20000000000 */
[----:B------:R-:W-:-:S04]  /*02b0*/  UIADD3 UR5, UPT, UPT, UR9, 0x7, URZ ;  /* 0x0000000709057890 */ /* 0x000fc8000fffe0ff */
[----:B------:R-:W4:Y:S01]  /*02c0*/  S2UR UR4, SR_CTAID.X ;  /* 0x00000000000479c3 */ /* 0x000f220000002500 */
[----:B------:R-:W-:-:S04]  /*02d0*/  USHF.R.U32.HI UR5, URZ, 0x3, UR5 ;  /* 0x00000003ff057899 */ /* 0x000fc80008011605 */
[----:B------:R-:W-:-:S03]  /*02e0*/  UIADD3 UR5, UPT, UPT, -UR5, URZ, URZ ;  /* 0x000000ff05057290 */ /* 0x000fc6000fffe1ff */
[----:B------:R-:W5:Y:S01]  /*02f0*/  LDC R73, c[0x0][0x39c] ;  /* 0x0000e700ff497b82 */ /* 0x000f620000000800 */
[----:B---3--:R-:W-:Y:S01]  /*0300*/  IMAD R0, R3, UR7, R0 ;  /* 0x0000000703007c24 */ /* 0x008fe2000f8e0200 */
[----:B------:R-:W-:Y:S02]  /*0310*/  UIADD3 UR7, UPT, UPT, UR6, 0x1000, URZ ;  /* 0x0000100006077890 */ /* 0x000fe4000fffe0ff */
[----:B-1----:R-:W-:Y:S02]  /*0320*/  ULEA UR6, UR8, UR6, 0x18 ;  /* 0x0000000608067291 */ /* 0x002fe4000f8ec0ff */
[--C-:B------:R-:W-:Y:S01]  /*0330*/  SHF.R.U32.HI R4, RZ, 0x5, R0.reuse ;  /* 0x00000005ff047819 */ /* 0x100fe20000011600 */
[----:B------:R-:W-:Y:S01]  /*0340*/  ULEA UR7, UR8, UR7, 0x18 ;  /* 0x0000000708077291 */ /* 0x000fe2000f8ec0ff */
[----:B------:R-:W-:Y:S02]  /*0350*/  SHF.L.U32 R3, R0, 0x2, RZ ;  /* 0x0000000200037819 */ /* 0x000fe400000006ff */
[----:B------:R-:W-:-:S02]  /*0360*/  SHF.R.U32.HI R2, RZ, 0x1, R0 ;  /* 0x00000001ff027819 */ /* 0x000fc40000011600 */
[----:B------:R-:W-:Y:S01]  /*0370*/  SHF.L.U32 R0, R0, 0x4, RZ ;  /* 0x0000000400007819 */ /* 0x000fe200000006ff */
[----:B----4-:R-:W-:Y:S01]  /*0380*/  USHF.L.U32 UR4, UR4, 0x7, URZ ;  /* 0x0000000704047899 */ /* 0x010fe200080006ff */
[----:B------:R-:W-:Y:S02]  /*0390*/  LEA R100, R4, UR7, 0x9 ;  /* 0x0000000704647c11 */ /* 0x000fe4000f8e48ff */
[----:B------:R-:W-:Y:S02]  /*03a0*/  LOP3.LUT R71, R0, 0x1f0, RZ, 0xc0, !PT ;  /* 0x000001f000477812 */ /* 0x000fe400078ec0ff */
[----:B--2---:R-:W-:Y:S02]  /*03b0*/  LEA R5, R5, R2, 0x7 ;  /* 0x0000000205057211 */ /* 0x004fe400078e38ff */
[----:B------:R-:W-:Y:S01]  /*03c0*/  LOP3.LUT R6, R3, 0x4, RZ, 0xc0, !PT ;  /* 0x0000000403067812 */ /* 0x000fe200078ec0ff */
[----:B-----5:R-:W-:Y:S01]  /*03d0*/  IMAD R73, R4, R73, UR4 ;  /* 0x0000000404497e24 */ /* 0x020fe2000f8e0249 */
[----:B------:R-:W-:-:S02]  /*03e0*/  LEA R7, R2, UR6, 0x5 ;  /* 0x0000000602077c11 */ /* 0x000fc4000f8e28ff */
[----:B------:R-:W-:Y:S01]  /*03f0*/  LOP3.LUT R4, R0, 0x10, RZ, 0xc0, !PT ;  /* 0x0000001000047812 */ /* 0x000fe200078ec0ff */
[----:B------:R-:W-:Y:S01]  /*0400*/  IMAD R6, R5, UR9, R6 ;  /* 0x0000000905067c24 */ /* 0x000fe2000f8e0206 */
[----:B------:R-:W-:Y:S02]  /*0410*/  LOP3.LUT R2, R3, 0x7c, RZ, 0xc0, !PT ;  /* 0x0000007c03027812 */ /* 0x000fe400078ec0ff */
[----:B------:R-:W-:Y:S01]  /*0420*/  IADD3 R100, PT, PT, R100, R71, RZ ;  /* 0x0000004764647210 */ /* 0x000fe20007ffe0ff */
[----:B------:R-:W-:Y:S01]  /*0430*/  HFMA2 R71, -RZ, RZ, 0, 0 ;  /* 0x00000000ff477431 */ /* 0x000fe200000001ff */
[----:B------:R-:W-:Y:S02]  /*0440*/  IADD3 R7, PT, PT, R7, R4, RZ ;  /* 0x0000000407077210 */ /* 0x000fe40007ffe0ff */
[----:B------:R-:W-:-:S07]  /*0450*/  IADD3 R2, PT, PT, R2, R73, RZ ;  /* 0x0000004902027210 */ /* 0x000fce0007ffe0ff */
.L_x_2:
[----:B------:R-:W1:Y:S08]  /*0460*/  LDC.64 R72, c[0x0][0x380] ;  /* 0x0000e000ff487b82 */ /* 0x000e700000000a00 */
[----:B------:R-:W2:Y:S01]  /*0470*/  LDC.64 R74, c[0x0][0x388] ;  /* 0x0000e200ff4a7b82 */ /* 0x000ea20000000a00 */
[----:B-1----:R-:W-:-:S05]  /*0480*/  IMAD.WIDE R72, R6, 0x4, R72 ;  /* 0x0000000406487825 */ /* 0x002fca00078e0248 */
[----:B0-----:R-:W3:Y:S01]  /*0490*/  LDG.E.128.CONSTANT R104, desc[UR10][R72.64] ;  /* 0x0000000a48687981 */ /* 0x001ee2000c1e9d00 */
[----:B--2---:R-:W-:-:S05]  /*04a0*/  IMAD.WIDE R74, R2, 0x4, R74 ;  /* 0x00000004024a7825 */ /* 0x004fca00078e024a */
[----:B------:R-:W2:Y:S01]  /*04b0*/  LDG.E.128.CONSTANT R108, desc[UR10][R74.64] ;  /* 0x0000000a4a6c7981 */ /* 0x000ea2000c1e9d00 */
[----:B------:R-:W0:Y:S01]  /*04c0*/  S2UR UR6, SR_CgaCtaId ;  /* 0x00000000000679c3 */ /* 0x000e220000008800 */
[----:B------:R-:W1:Y:S01]  /*04d0*/  S2R R3, SR_TID.Y ;  /* 0x0000000000037919 */ /* 0x000e620000002200 */
[----:B------:R-:W4:Y:S01]  /*04e0*/  S2R R0, SR_TID.X ;  /* 0x0000000000007919 */ /* 0x000f220000002100 */
[----:B------:R-:W-:Y:S02]  /*04f0*/  UMOV UR4, 0x400 ;  /* 0x0000040000047882 */ /* 0x000fe40000000000 */
[----:B------:R-:W-:Y:S02]  /*0500*/  UIADD3 UR7, UPT, UPT, UR4, 0x1000, URZ ;  /* 0x0000100004077890 */ /* 0x000fe4000fffe0ff */
[----:B0-----:R-:W-:Y:S02]  /*0510*/  ULEA UR4, UR6, UR4, 0x18 ;  /* 0x0000000406047291 */ /* 0x001fe4000f8ec0ff */
[----:B------:R-:W-:-:S04]  /*0520*/  ULEA UR7, UR6, UR7, 0x18 ;  /* 0x0000000706077291 */ /* 0x000fc8000f8ec0ff */
[----:B-1----:R-:W-:Y:S02]  /*0530*/  LEA R5, R3, UR4, 0x8 ;  /* 0x0000000403057c11 */ /* 0x002fe4000f8e40ff */
[----:B----4-:R-:W-:Y:S01]  /*0540*/  LEA R4, R0, UR7, 0x5 ;  /* 0x0000000700047c11 */ /* 0x010fe2000f8e28ff */
[----:B---3--:R-:W-:Y:S04]  /*0550*/  STS.128 [R7], R104 ;  /* 0x0000006807007388 */ /* 0x008fe80000000c00 */
[----:B--2---:R-:W-:Y:S01]  /*0560*/  STS.128 [R100], R108 ;  /* 0x0000006c64007388 */ /* 0x004fe20000000c00 */
[----:B------:R-:W-:Y:S06]  /*0570*/  BAR.SYNC.DEFER_BLOCKING 0x0 ;  /* 0x0000000000007b1d */ /* 0x000fec0000010000 */
[----:B------:R-:W-:Y:S04]  /*0580*/  LDS.128 R72, [R5] ;  /* 0x0000000005487984 */ /* 0x000fe80000000c00 */
[----:B------:R-:W0:Y:S04]  /*0590*/  LDS.128 R76, [R4] ;  /* 0x00000000044c7984 */ /* 0x000e280000000c00 */
[----:B------:R-:W1:Y:S04]  /*05a0*/  LDS.128 R80, [R4+0x10] ;  /* 0x0000100004507984 */ /* 0x000e680000000c00 */
[----:B------:R-:W2:Y:S04]  /*05b0*/  LDS.128 R92, [R4+0x210] ;  /* 0x00021000045c7984 */ /* 0x000ea80000000c00 */
[----:B------:R-:W3:Y:S04]  /*05c0*/  LDS.128 R84, [R5+0x20] ;  /* 0x0000200005547984 */ /* 0x000ee80000000c00 */
[----:B------:R-:W4:Y:S04]  /*05d0*/  LDS.128 R88, [R4+0x200] ;  /* 0x0002000004587984 */ /* 0x000f280000000c00 */
[----:B------:R-:W5:Y:S01]  /*05e0*/  LDS.128 R96, [R5+0x40] ;  /* 0x0000400005607984 */ /* 0x000f620000000c00 */
[C---:B0-----:R-:W-:Y:S01]  /*05f0*/  FFMA R101, R72.reuse, R76, R8 ;  /* 0x0000004c48657223 */ /* 0x041fe20000000008 */
[C---:B------:R-:W-:Y:S01]  /*0600*/  FFMA R102, R72.reuse, R77, R9 ;  /* 0x0000004d48667223 */ /* 0x040fe20000000009 */
[C---:B------:R-:W-:Y:S01]  /*0610*/  FFMA R115, R72.reuse, R78, R10 ;  /* 0x0000004e48737223 */ /* 0x040fe2000000000a */
[----:B------:R-:W-:-:S02]  /*0620*/  FFMA R104, R72, R79, R11 ;  /* 0x0000004f48687223 */ /* 0x000fc4000000000b */
[----:B------:R-:W0:Y:S01]  /*0630*/  LDS.128 R8, [R5+0x60] ;  /* 0x0000600005087984 */ /* 0x000e220000000c00 */
[C---:B-1----:R-:W-:Y:S01]  /*0640*/  FFMA R103, R72.reuse, R80, R12 ;  /* 0x0000005048677223 */ /* 0x042fe2000000000c */
[C---:B------:R-:W-:Y:S01]  /*0650*/  FFMA R12, R72.reuse, R81, R13 ;  /* 0x00000051480c7223 */ /* 0x040fe2000000000d */
[C---:B------:R-:W-:Y:S01]  /*0660*/  FFMA R107, R72.reuse, R82, R14 ;  /* 0x00000052486b7223 */ /* 0x040fe2000000000e */
[----:B------:R-:W-:Y:S02]  /*0670*/  FFMA R72, R72, R83, R15 ;  /* 0x0000005348487223 */ /* 0x000fe4000000000f */
[C---:B--2---:R-:W-:Y:S02]  /*0680*/  FFMA R105, R73.reuse, R93, R12 ;  /* 0x0000005d49697223 */ /* 0x044fe4000000000c */
[----:B------:R-:W1:Y:S01]  /*0690*/  LDS.128 R12, [R5+0x80] ;  /* 0x00008000050c7984 */ /* 0x000e620000000c00 */
[----:B---3--:R-:W-:Y:S01]  /*06a0*/  FFMA R106, R84, R77, R17 ;  /* 0x0000004d546a7223 */ /* 0x008fe20000000011 */
[----:B------:R-:W-:Y:S01]  /*06b0*/  FFMA R117, R76, R84, R16 ;  /* 0x000000544c757223 */ /* 0x000fe20000000010 */
[----:B------:R-:W-:Y:S01]  /*06c0*/  FFMA R119, R84, R78, R18 ;  /* 0x0000004e54777223 */ /* 0x000fe20000000012 */
[----:B------:R-:W-:Y:S01]  /*06d0*/  FFMA R17, R80, R84, R20 ;  /* 0x0000005450117223 */ /* 0x000fe20000000014 */
[C---:B------:R-:W-:Y:S01]  /*06e0*/  FFMA R16, R84.reuse, R79, R19 ;  /* 0x0000004f54107223 */ /* 0x040fe20000000013 */
[C---:B------:R-:W-:Y:S01]  /*06f0*/  FFMA R18, R84.reuse, R81, R21 ;  /* 0x0000005154127223 */ /* 0x040fe20000000015 */
[----:B------:R-:W-:Y:S01]  /*0700*/  FFMA R20, R84, R83, R23 ;  /* 0x0000005354147223 */ /* 0x000fe20000000017 */
[----:B----4-:R-:W-:Y:S01]  /*0710*/  FFMA R111, R88, R73, R101 ;  /* 0x00000049586f7223 */ /* 0x010fe20000000065 */
[----:B------:R-:W-:Y:S01]  /*0720*/  FFMA R109, R84, R82, R22 ;  /* 0x00000052546d7223 */ /* 0x000fe20000000016 */
[C---:B------:R-:W-:Y:S01]  /*0730*/  FFMA R101, R73.reuse, R91, R104 ;  /* 0x0000005b49657223 */ /* 0x040fe20000000068 */
[C---:B------:R-:W-:Y:S01]  /*0740*/  FFMA R113, R73.reuse, R89, R102 ;  /* 0x0000005949717223 */ /* 0x040fe20000000066 */
[C---:B------:R-:W-:Y:S01]  /*0750*/  FFMA R115, R73.reuse, R90, R115 ;  /* 0x0000005a49737223 */ /* 0x040fe20000000073 */
[----:B------:R-:W-:Y:S01]  /*0760*/  FFMA R103, R92, R73, R103 ;  /* 0x000000495c677223 */ /* 0x000fe20000000067 */
[C---:B------:R-:W-:Y:S01]  /*0770*/  FFMA R107, R73.reuse, R94, R107 ;  /* 0x0000005e496b7223 */ /* 0x040fe2000000006b */
[----:B------:R-:W-:Y:S01]  /*0780*/  FFMA R72, R73, R95, R72 ;  /* 0x0000005f49487223 */ /* 0x000fe20000000048 */
[-C--:B------:R-:W-:Y:S01]  /*0790*/  FFMA R104, R95, R85.reuse, R20 ;  /* 0x000000555f687223 */ /* 0x080fe20000000014 */
[----:B-----5:R-:W-:Y:S01]  /*07a0*/  FFMA R21, R76, R96, R24 ;  /* 0x000000604c157223 */ /* 0x020fe20000000018 */
[-C--:B------:R-:W-:Y:S01]  /*07b0*/  FFMA R84, R91, R85.reuse, R16 ;  /* 0x000000555b547223 */ /* 0x080fe20000000010 */
[-C--:B------:R-:W-:Y:S01]  /*07c0*/  FFMA R73, R92, R85.reuse, R17 ;  /* 0x000000555c497223 */ /* 0x080fe20000000011 */
[----:B------:R-:W-:Y:S01]  /*07d0*/  FFMA R102, R93, R85, R18 ;  /* 0x000000555d667223 */ /* 0x000fe20000000012 */
[C---:B------:R-:W-:Y:S01]  /*07e0*/  FFMA R20, R96.reuse, R77, R25 ;  /* 0x0000004d60147223 */ /* 0x040fe20000000019 */
[C---:B------:R-:W-:Y:S01]  /*07f0*/  FFMA R23, R96.reuse, R78, R26 ;  /* 0x0000004e60177223 */ /* 0x040fe2000000001a */
[C---:B------:R-:W-:Y:S01]  /*0800*/  FFMA R22, R96.reuse, R79, R27 ;  /* 0x0000004f60167223 */ /* 0x040fe2000000001b */
[----:B------:R-:W-:Y:S01]  /*0810*/  FFMA R24, R96, R81, R29 ;  /* 0x0000005160187223 */ /* 0x000fe2000000001d */
[----:B------:R-:W2:Y:S01]  /*0820*/  LDS.128 R16, [R5+0xa0] ;  /* 0x0000a00005107984 */ /* 0x000ea20000000c00 */
[-C--:B------:R-:W-:Y:S01]  /*0830*/  FFMA R117, R88, R85.reuse, R117 ;  /* 0x0000005558757223 */ /* 0x080fe20000000075 */
[-C--:B------:R-:W-:Y:S01]  /*0840*/  FFMA R106, R89, R85.reuse, R106 ;  /* 0x00000055596a7223 */ /* 0x080fe2000000006a */
[-C--:B------:R-:W-:Y:S01]  /*0850*/  FFMA R119, R90, R85.reuse, R119 ;  /* 0x000000555a777223 */ /* 0x080fe20000000077 */
[----:B------:R-:W-:Y:S01]  /*0860*/  FFMA R109, R94, R85, R109 ;  /* 0x000000555e6d7223 */ /* 0x000fe2000000006d */
[----:B------:R-:W-:Y:S01]  /*0870*/  FFMA R123, R80, R96, R28 ;  /* 0x00000060507b7223 */ /* 0x000fe2000000001c */
[C---:B------:R-:W-:Y:S01]  /*0880*/  FFMA R85, R96.reuse, R82, R30 ;  /* 0x0000005260557223 */ /* 0x040fe2000000001e */
[----:B------:R-:W-:Y:S01]  /*0890*/  FFMA R108, R96, R83, R31 ;  /* 0x00000053606c7223 */ /* 0x000fe2000000001f */
[-C--:B------:R-:W-:Y:S01]  /*08a0*/  FFMA R96, R93, R97.reuse, R24 ;  /* 0x000000615d607223 */ /* 0x080fe20000000018 */
[-C--:B------:R-:W-:Y:S01]  /*08b0*/  FFMA R30, R88, R97.reuse, R21 ;  /* 0x00000061581e7223 */ /* 0x080fe20000000015 */
[-C--:B------:R-:W-:Y:S01]  /*08c0*/  FFMA R31, R89, R97.reuse, R20 ;  /* 0x00000061591f7223 */ /* 0x080fe20000000014 */
[-C--:B------:R-:W-:Y:S01]  /*08d0*/  FFMA R29, R90, R97.reuse, R23 ;  /* 0x000000615a1d7223 */ /* 0x080fe20000000017 */
[----:B------:R-:W-:Y:S01]  /*08e0*/  FFMA R121, R91, R97, R22 ;  /* 0x000000615b797223 */ /* 0x000fe20000000016 */
[----:B0-----:R-:W-:Y:S01]  /*08f0*/  FFMA R25, R76, R8, R32 ;  /* 0x000000084c197223 */ /* 0x001fe20000000020 */
[C---:B------:R-:W-:Y:S01]  /*0900*/  FFMA R27, R8.reuse, R78, R34 ;  /* 0x0000004e081b7223 */ /* 0x040fe20000000022 */
[----:B------:R-:W-:Y:S01]  /*0910*/  FFMA R24, R8, R79, R35 ;  /* 0x0000004f08187223 */ /* 0x000fe20000000023 */
[----:B------:R-:W0:Y:S01]  /*0920*/  LDS.128 R20, [R5+0xc0] ;  /* 0x0000c00005147984 */ /* 0x000e220000000c00 */
[-C--:B------:R-:W-:Y:S01]  /*0930*/  FFMA R123, R92, R97.reuse, R123 ;  /* 0x000000615c7b7223 */ /* 0x080fe2000000007b */
[-C--:B------:R-:W-:Y:S01]  /*0940*/  FFMA R85, R94, R97.reuse, R85 ;  /* 0x000000615e557223 */ /* 0x080fe20000000055 */
[----:B------:R-:W-:Y:S01]  /*0950*/  FFMA R108, R95, R97, R108 ;  /* 0x000000615f6c7223 */ /* 0x000fe2000000006c */
[----:B------:R-:W-:Y:S01]  /*0960*/  FFMA R124, R8, R77, R33 ;  /* 0x0000004d087c7223 */ /* 0x000fe20000000021 */
[----:B------:R-:W-:Y:S01]  /*0970*/  FFMA R33, R80, R8, R36 ;  /* 0x0000000850217223 */ /* 0x000fe20000000024 */
[C---:B------:R-:W-:Y:S01]  /*0980*/  FFMA R122, R8.reuse, R81, R37 ;  /* 0x00000051087a7223 */ /* 0x040fe20000000025 */
[C---:B------:R-:W-:Y:S01]  /*0990*/  FFMA R97, R8.reuse, R82, R38 ;  /* 0x0000005208617223 */ /* 0x040fe20000000026 */
[----:B------:R-:W-:Y:S01]  /*09a0*/  FFMA R8, R8, R83, R39 ;  /* 0x0000005308087223 */ /* 0x000fe20000000027 */
[-C--:B------:R-:W-:Y:S01]  /*09b0*/  FFMA R112, R88, R9.reuse, R25 ;  /* 0x0000000958707223 */ /* 0x080fe20000000019 */
[-C--:B------:R-:W-:Y:S01]  /*09c0*/  FFMA R28, R90, R9.reuse, R27 ;  /* 0x000000095a1c7223 */ /* 0x080fe2000000001b */
[----:B------:R-:W-:-:S02]  /*09d0*/  FFMA R125, R91, R9, R24 ;  /* 0x000000095b7d7223 */ /* 0x000fc40000000018 */
[----:B------:R-:W3:Y:S01]  /*09e0*/  LDS.128 R24, [R5+0xe0] ;  /* 0x0000e00005187984 */ /* 0x000ee20000000c00 */
[-C--:B------:R-:W-:Y:S01]  /*09f0*/  FFMA R124, R89, R9.reuse, R124 ;  /* 0x00000009597c7223 */ /* 0x080fe2000000007c */
[-C--:B------:R-:W-:Y:S01]  /*0a00*/  FFMA R110, R92, R9.reuse, R33 ;  /* 0x000000095c6e7223 */ /* 0x080fe20000000021 */
[-C--:B------:R-:W-:Y:S01]  /*0a10*/  FFMA R122, R93, R9.reuse, R122 ;  /* 0x000000095d7a7223 */ /* 0x080fe2000000007a */
[-C--:B------:R-:W-:Y:S01]  /*0a20*/  FFMA R97, R94, R9.reuse, R97 ;  /* 0x000000095e617223 */ /* 0x080fe20000000061 */
[----:B------:R-:W-:Y:S01]  /*0a30*/  FFMA R8, R95, R9, R8 ;  /* 0x000000095f087223 */ /* 0x000fe20000000008 */
[----:B-1----:R-:W-:Y:S01]  /*0a40*/  FFMA R9, R76, R12, R40 ;  /* 0x0000000c4c097223 */ /* 0x002fe20000000028 */
[C---:B------:R-:W-:Y:S01]  /*0a50*/  FFMA R32, R12.reuse, R77, R41 ;  /* 0x0000004d0c207223 */ /* 0x040fe20000000029 */
[C---:B------:R-:W-:Y:S01]  /*0a60*/  FFMA R33, R12.reuse, R78, R42 ;  /* 0x0000004e0c217223 */ /* 0x040fe2000000002a */
[C---:B------:R-:W-:Y:S01]  /*0a70*/  FFMA R34, R12.reuse, R79, R43 ;  /* 0x0000004f0c227223 */ /* 0x040fe2000000002b */
        /* <DEDUP_REMOVED lines=8> */
[----:B------:R-:W-:-:S02]  /*0b00*/  FFMA R9, R94, R13, R35 ;  /* 0x0000000d5e097223 */ /* 0x000fc40000000023 */
[----:B------:R-:W1:Y:S01]  /*0b10*/  LDS.128 R32, [R4+0x400] ;  /* 0x0004000004207984 */ /* 0x000e620000000c00 */
[----:B--2---:R-:W-:Y:S01]  /*0b20*/  FFMA R36, R16, R77, R49 ;  /* 0x0000004d10247223 */ /* 0x004fe20000000031 */
[-C--:B------:R-:W-:Y:S01]  /*0b30*/  FFMA R41, R92, R13.reuse, R41 ;  /* 0x0000000d5c297223 */ /* 0x080fe20000000029 */
[-C--:B------:R-:W-:Y:S01]  /*0b40*/  FFMA R120, R93, R13.reuse, R120 ;  /* 0x0000000d5d787223 */ /* 0x080fe20000000078 */
[----:B------:R-:W-:Y:S01]  /*0b50*/  FFMA R114, R95, R13, R114 ;  /* 0x0000000d5f727223 */ /* 0x000fe20000000072 */
[----:B------:R-:W-:Y:S01]  /*0b60*/  FFMA R13, R76, R16, R48 ;  /* 0x000000104c0d7223 */ /* 0x000fe20000000030 */
[C---:B------:R-:W-:Y:S01]  /*0b70*/  FFMA R37, R16.reuse, R78, R50 ;  /* 0x0000004e10257223 */ /* 0x040fe20000000032 */
[----:B------:R-:W-:Y:S01]  /*0b80*/  FFMA R38, R16, R79, R51 ;  /* 0x0000004f10267223 */ /* 0x000fe20000000033 */
[----:B------:R-:W-:Y:S01]  /*0b90*/  FFMA R43, R80, R16, R52 ;  /* 0x00000010502b7223 */ /* 0x000fe20000000034 */
[C---:B------:R-:W-:Y:S01]  /*0ba0*/  FFMA R42, R16.reuse, R81, R53 ;  /* 0x00000051102a7223 */ /* 0x040fe20000000035 */
[C---:B------:R-:W-:Y:S01]  /*0bb0*/  FFMA R39, R16.reuse, R82, R54 ;  /* 0x0000005210277223 */ /* 0x040fe20000000036 */
[----:B------:R-:W-:Y:S01]  /*0bc0*/  FFMA R40, R16, R83, R55 ;  /* 0x0000005310287223 */ /* 0x000fe20000000037 */
[----:B------:R-:W-:Y:S01]  /*0bd0*/  FFMA R16, R89, R17, R36 ;  /* 0x0000001159107223 */ /* 0x000fe20000000024 */
[----:B0-----:R-:W-:Y:S01]  /*0be0*/  FFMA R36, R20, R77, R57 ;  /* 0x0000004d14247223 */ /* 0x001fe20000000039 */
[----:B------:R-:W-:Y:S01]  /*0bf0*/  FFMA R50, R88, R17, R13 ;  /* 0x0000001158327223 */ /* 0x000fe2000000000d */
[----:B------:R-:W-:Y:S01]  /*0c00*/  FFMA R46, R20, R83, R63 ;  /* 0x00000053142e7223 */ /* 0x000fe2000000003f */
[-C--:B------:R-:W-:Y:S01]  /*0c10*/  FFMA R54, R90, R17.reuse, R37 ;  /* 0x000000115a367223 */ /* 0x080fe20000000025 */
[-C--:B------:R-:W-:Y:S01]  /*0c20*/  FFMA R53, R91, R17.reuse, R38 ;  /* 0x000000115b357223 */ /* 0x080fe20000000026 */
[-C--:B------:R-:W-:Y:S01]  /*0c30*/  FFMA R43, R92, R17.reuse, R43 ;  /* 0x000000115c2b7223 */ /* 0x080fe2000000002b */
        /* <DEDUP_REMOVED lines=8> */
[----:B---3--:R-:W-:Y:S01]  /*0cc0*/  FFMA R36, R24, R77, R65 ;  /* 0x0000004d18247223 */ /* 0x008fe20000000041 */
[----:B------:R-:W-:Y:S01]  /*0cd0*/  FFMA R47, R80, R20, R60 ;  /* 0x00000014502f7223 */ /* 0x000fe2000000003c */
[----:B------:R-:W-:Y:S01]  /*0ce0*/  FFMA R48, R20, R81, R61 ;  /* 0x0000005114307223 */ /* 0x000fe2000000003d */
[-C--:B------:R-:W-:Y:S01]  /*0cf0*/  FFMA R20, R88, R21.reuse, R17 ;  /* 0x0000001558147223 */ /* 0x080fe20000000011 */
[-C--:B------:R-:W-:Y:S01]  /*0d00*/  FFMA R61, R90, R21.reuse, R37 ;  /* 0x000000155a3d7223 */ /* 0x080fe20000000025 */
[-C--:B------:R-:W-:Y:S01]  /*0d10*/  FFMA R55, R91, R21.reuse, R38 ;  /* 0x000000155b377223 */ /* 0x080fe20000000026 */
[----:B------:R-:W-:Y:S01]  /*0d20*/  FFMA R17, R94, R21, R39 ;  /* 0x000000155e117223 */ /* 0x000fe20000000027 */
[----:B------:R-:W-:-:S02]  /*0d30*/  FFMA R89, R89, R25, R36 ;  /* 0x0000001959597223 */ /* 0x000fc40000000024 */
[----:B------:R-:W0:Y:S01]  /*0d40*/  LDS.128 R36, [R4+0x410] ;  /* 0x0004100004247984 */ /* 0x000e220000000c00 */
[----:B------:R-:W-:Y:S01]  /*0d50*/  FFMA R52, R24, R79, R67 ;  /* 0x0000004f18347223 */ /* 0x000fe20000000043 */
[----:B------:R-:W-:Y:S01]  /*0d60*/  FFMA R79, R80, R24, R68 ;  /* 0x00000018504f7223 */ /* 0x000fe20000000044 */
[C---:B-1----:R-:W-:Y:S01]  /*0d70*/  FFMA R49, R32.reuse, R10, R112 ;  /* 0x0000000a20317223 */ /* 0x042fe20000000070 */
[C---:B------:R-:W-:Y:S01]  /*0d80*/  FFMA R112, R33.reuse, R86, R106 ;  /* 0x0000005621707223 */ /* 0x040fe2000000006a */
[-C--:B------:R-:W-:Y:S01]  /*0d90*/  FFMA R51, R32, R98.reuse, R30 ;  /* 0x0000006220337223 */ /* 0x080fe2000000001e */
[-C--:B------:R-:W-:Y:S01]  /*0da0*/  FFMA R106, R33, R98.reuse, R31 ;  /* 0x00000062216a7223 */ /* 0x080fe2000000001f */
[C---:B------:R-:W-:Y:S01]  /*0db0*/  FFMA R68, R34.reuse, R98, R29 ;  /* 0x0000006222447223 */ /* 0x040fe2000000001d */
[----:B------:R-:W-:Y:S02]  /*0dc0*/  FFMA R60, R34, R10, R28 ;  /* 0x0000000a223c7223 */ /* 0x000fe4000000001c */
[----:B------:R-:W1:Y:S01]  /*0dd0*/  LDS.128 R28, [R4+0x600] ;  /* 0x00060000041c7984 */ /* 0x000e620000000c00 */
[-C--:B------:R-:W-:Y:S01]  /*0de0*/  FFMA R47, R92, R21.reuse, R47 ;  /* 0x000000155c2f7223 */ /* 0x080fe2000000002f */
[-C--:B------:R-:W-:Y:S01]  /*0df0*/  FFMA R48, R93, R21.reuse, R48 ;  /* 0x000000155d307223 */ /* 0x080fe20000000030 */
[----:B------:R-:W-:Y:S01]  /*0e00*/  FFMA R46, R95, R21, R46 ;  /* 0x000000155f2e7223 */ /* 0x000fe2000000002e */
[----:B------:R-:W-:Y:S01]  /*0e10*/  FFMA R21, R76, R24, R64 ;  /* 0x000000184c157223 */ /* 0x000fe20000000040 */
[C---:B------:R-:W-:Y:S01]  /*0e20*/  FFMA R65, R24.reuse, R78, R66 ;  /* 0x0000004e18417223 */ /* 0x040fe20000000042 */
[C---:B------:R-:W-:Y:S01]  /*0e30*/  FFMA R118, R24.reuse, R81, R69 ;  /* 0x0000005118767223 */ /* 0x040fe20000000045 */
[C---:B------:R-:W-:Y:S01]  /*0e40*/  FFMA R67, R24.reuse, R82, R70 ;  /* 0x0000005218437223 */ /* 0x040fe20000000046 */
[----:B------:R-:W-:Y:S01]  /*0e50*/  FFMA R24, R24, R83, R71 ;  /* 0x0000005318187223 */ /* 0x000fe20000000047 */
[-C--:B------:R-:W-:Y:S01]  /*0e60*/  FFMA R69, R88, R25.reuse, R21 ;  /* 0x0000001958457223 */ /* 0x080fe20000000015 */
[-C--:B------:R-:W-:Y:S01]  /*0e70*/  FFMA R65, R90, R25.reuse, R65 ;  /* 0x000000195a417223 */ /* 0x080fe20000000041 */
[-C--:B------:R-:W-:Y:S01]  /*0e80*/  FFMA R91, R91, R25.reuse, R52 ;  /* 0x000000195b5b7223 */ /* 0x080fe20000000034 */
[-C--:B------:R-:W-:Y:S01]  /*0e90*/  FFMA R79, R92, R25.reuse, R79 ;  /* 0x000000195c4f7223 */ /* 0x080fe2000000004f */
[-C--:B------:R-:W-:Y:S01]  /*0ea0*/  FFMA R118, R93, R25.reuse, R118 ;  /* 0x000000195d767223 */ /* 0x080fe20000000076 */
[-C--:B------:R-:W-:Y:S01]  /*0eb0*/  FFMA R67, R94, R25.reuse, R67 ;  /* 0x000000195e437223 */ /* 0x080fe20000000043 */
[----:B------:R-:W-:Y:S01]  /*0ec0*/  FFMA R59, R95, R25, R24 ;  /* 0x000000195f3b7223 */ /* 0x000fe20000000018 */
[C---:B------:R-:W-:Y:S01]  /*0ed0*/  FFMA R111, R32.reuse, R74, R111 ;  /* 0x0000004a206f7223 */ /* 0x040fe2000000006f */
[C---:B------:R-:W-:Y:S01]  /*0ee0*/  FFMA R57, R32.reuse, R86, R117 ;  /* 0x0000005620397223 */ /* 0x040fe20000000075 */
[C---:B------:R-:W-:Y:S01]  /*0ef0*/  FFMA R25, R32.reuse, R14, R116 ;  /* 0x0000000e20197223 */ /* 0x040fe20000000074 */
[C---:B------:R-:W-:Y:S01]  /*0f00*/  FFMA R21, R32.reuse, R18, R50 ;  /* 0x0000001220157223 */ /* 0x040fe20000000032 */
[C---:B------:R-:W-:Y:S01]  /*0f10*/  FFMA R94, R32.reuse, R22, R20 ;  /* 0x00000016205e7223 */ /* 0x040fe20000000014 */
[----:B------:R-:W-:Y:S01]  /*0f20*/  FFMA R82, R32, R26, R69 ;  /* 0x0000001a20527223 */ /* 0x000fe20000000045 */
[----:B------:R-:W-:Y:S01]  /*0f30*/  FFMA R80, R33, R10, R124 ;  /* 0x0000000a21507223 */ /* 0x000fe2000000007c */
[----:B------:R-:W-:Y:S01]  /*0f40*/  FFMA R32, R35, R14, R45 ;  /* 0x0000000e23207223 */ /* 0x000fe2000000002d */
[----:B------:R-:W-:Y:S01]  /*0f50*/  FFMA R70, R74, R34, R115 ;  /* 0x000000224a467223 */ /* 0x000fe20000000073 */
[C---:B------:R-:W-:Y:S01]  /*0f60*/  FFMA R71, R34.reuse, R86, R119 ;  /* 0x0000005622477223 */ /* 0x040fe20000000077 */
[C---:B------:R-:W-:Y:S01]  /*0f70*/  FFMA R56, R34.reuse, R14, R12 ;  /* 0x0000000e22387223 */ /* 0x040fe2000000000c */
[C---:B------:R-:W-:Y:S01]  /*0f80*/  FFMA R54, R34.reuse, R18, R54 ;  /* 0x0000001222367223 */ /* 0x040fe20000000036 */
[C---:B------:R-:W-:Y:S01]  /*0f90*/  FFMA R52, R34.reuse, R22, R61 ;  /* 0x0000001622347223 */ /* 0x040fe2000000003d */
[----:B0-----:R-:W-:Y:S01]  /*0fa0*/  FFMA R124, R37, R98, R96 ;  /* 0x00000062257c7223 */ /* 0x001fe20000000060 */
[----:B------:R-:W-:Y:S01]  /*0fb0*/  FFMA R50, R34, R26, R65 ;  /* 0x0000001a22327223 */ /* 0x000fe20000000041 */
[----:B------:R-:W-:Y:S01]  /*0fc0*/  FFMA R90, R35, R18, R53 ;  /* 0x00000012235a7223 */ /* 0x000fe20000000035 */
[----:B------:R-:W-:Y:S01]  /*0fd0*/  FFMA R45, R36, R74, R103 ;  /* 0x0000004a242d7223 */ /* 0x000fe20000000067 */
[----:B------:R-:W-:Y:S01]  /*0fe0*/  FFMA R58, R74, R39, R72 ;  /* 0x000000274a3a7223 */ /* 0x000fe20000000048 */
[----:B------:R-:W-:Y:S01]  /*0ff0*/  FFMA R96, R39, R10, R8 ;  /* 0x0000000a27607223 */ /* 0x000fe20000000008 */
[C---:B------:R-:W-:Y:S01]  /*1000*/  FFMA R78, R33.reuse, R14, R44 ;  /* 0x0000000e214e7223 */ /* 0x040fe2000000002c */
[----:B------:R-:W-:Y:S01]  /*1010*/  FFMA R76, R33, R18, R16 ;  /* 0x00000012214c7223 */ /* 0x000fe20000000010 */
[----:B------:R-:W-:Y:S01]  /*1020*/  FFMA R34, R35, R98, R121 ;  /* 0x0000006223227223 */ /* 0x000fe20000000079 */
[C---:B------:R-:W-:Y:S01]  /*1030*/  FFMA R53, R36.reuse, R14, R41 ;  /* 0x0000000e24357223 */ /* 0x040fe20000000029 */
[-C--:B------:R-:W-:Y:S01]  /*1040*/  FFMA R103, R36, R18.reuse, R43 ;  /* 0x0000001224677223 */ /* 0x080fe2000000002b */
[-C--:B------:R-:W-:Y:S01]  /*1050*/  FFMA R72, R37, R18.reuse, R42 ;  /* 0x0000001225487223 */ /* 0x080fe2000000002a */
[----:B------:R-:W-:Y:S01]  /*1060*/  FFMA R8, R39, R18, R40 ;  /* 0x0000001227087223 */ /* 0x000fe20000000028 */
[C---:B------:R-:W-:Y:S01]  /*1070*/  FFMA R116, R74.reuse, R33, R113 ;  /* 0x000000214a747223 */ /* 0x040fe20000000071 */
[C---:B------:R-:W-:Y:S01]  /*1080*/  FFMA R66, R33.reuse, R22, R63 ;  /* 0x0000001621427223 */ /* 0x040fe2000000003f */
[----:B------:R-:W-:Y:S01]  /*1090*/  FFMA R62, R33, R26, R89 ;  /* 0x0000001a213e7223 */ /* 0x000fe20000000059 */
[C---:B------:R-:W-:Y:S01]  /*10a0*/  FFMA R44, R74.reuse, R35, R101 ;  /* 0x000000234a2c7223 */ /* 0x040fe20000000065 */
[C---:B------:R-:W-:Y:S01]  /*10b0*/  FFMA R92, R35.reuse, R86, R84 ;  /* 0x00000056235c7223 */ /* 0x040fe20000000054 */
[C---:B------:R-:W-:Y:S01]  /*10c0*/  FFMA R88, R35.reuse, R10, R125 ;  /* 0x0000000a23587223 */ /* 0x040fe2000000007d */
[C---:B------:R-:W-:Y:S01]  /*10d0*/  FFMA R16, R35.reuse, R22, R55 ;  /* 0x0000001623107223 */ /* 0x040fe20000000037 */
[----:B------:R-:W-:Y:S01]  /*10e0*/  FFMA R20, R35, R26, R91 ;  /* 0x0000001a23147223 */ /* 0x000fe2000000005b */
[----:B------:R-:W0:Y:S01]  /*10f0*/  LDS.128 R40, [R4+0x610] ;  /* 0x0006100004287984 */ /* 0x000e220000000c00 */
[----:B------:R-:W-:Y:S01]  /*1100*/  FFMA R64, R74, R37, R105 ;  /* 0x000000254a407223 */ /* 0x000fe20000000069 */
[C---:B------:R-:W-:Y:S01]  /*1110*/  FFMA R125, R36.reuse, R86, R73 ;  /* 0x00000056247d7223 */ /* 0x040fe20000000049 */
[-C--:B------:R-:W-:Y:S01]  /*1120*/  FFMA R121, R36, R98.reuse, R123 ;  /* 0x0000006224797223 */ /* 0x080fe2000000007b */
[CC--:B------:R-:W-:Y:S01]  /*1130*/  FFMA R117, R38.reuse, R98.reuse, R85 ;  /* 0x0000006226757223 */ /* 0x0c0fe20000000055 */
[----:B------:R-:W-:Y:S01]  /*1140*/  FFMA R12, R39, R98, R108 ;  /* 0x00000062270c7223 */ /* 0x000fe2000000006c */
[----:B------:R-:W-:Y:S01]  /*1150*/  FFMA R105, R38, R14, R9 ;  /* 0x0000000e26697223 */ /* 0x000fe20000000009 */
[----:B------:R-:W-:Y:S01]  /*1160*/  FFMA R61, R74, R38, R107 ;  /* 0x000000264a3d7223 */ /* 0x000fe2000000006b */
[-C--:B------:R-:W-:Y:S01]  /*1170*/  FFMA R102, R37, R86.reuse, R102 ;  /* 0x0000005625667223 */ /* 0x080fe20000000066 */
[CC--:B------:R-:W-:Y:S01]  /*1180*/  FFMA R69, R38.reuse, R86.reuse, R109 ;  /* 0x0000005626457223 */ /* 0x0c0fe2000000006d */
[----:B------:R-:W-:Y:S01]  /*1190*/  FFMA R104, R39, R86, R104 ;  /* 0x0000005627687223 */ /* 0x000fe20000000068 */
[C---:B------:R-:W-:Y:S01]  /*11a0*/  FFMA R55, R38.reuse, R10, R97 ;  /* 0x0000000a26377223 */ /* 0x040fe20000000061 */
[C---:B------:R-:W-:Y:S01]  /*11b0*/  FFMA R95, R38.reuse, R18, R13 ;  /* 0x00000012265f7223 */ /* 0x040fe2000000000d */
[----:B------:R-:W-:Y:S01]  /*11c0*/  FFMA R77, R38, R22, R17 ;  /* 0x00000016264d7223 */ /* 0x000fe20000000011 */
[-C--:B------:R-:W-:Y:S01]  /*11d0*/  FFMA R79, R36, R26.reuse, R79 ;  /* 0x0000001a244f7223 */ /* 0x080fe2000000004f */
[-C--:B------:R-:W-:Y:S01]  /*11e0*/  FFMA R118, R37, R26.reuse, R118 ;  /* 0x0000001a25767223 */ /* 0x080fe20000000076 */
[-C--:B------:R-:W-:Y:S01]  /*11f0*/  FFMA R67, R38, R26.reuse, R67 ;  /* 0x0000001a26437223 */ /* 0x080fe20000000043 */
[----:B------:R-:W-:Y:S01]  /*1200*/  FFMA R108, R39, R26, R59 ;  /* 0x0000001a276c7223 */ /* 0x000fe2000000003b */
[C---:B-1----:R-:W-:Y:S01]  /*1210*/  FFMA R73, R28.reuse, R75, R111 ;  /* 0x0000004b1c497223 */ /* 0x042fe2000000006f */
[C---:B------:R-:W-:Y:S01]  /*1220*/  FFMA R123, R28.reuse, R87, R57 ;  /* 0x000000571c7b7223 */ /* 0x040fe20000000039 */
[C---:B------:R-:W-:Y:S01]  /*1230*/  FFMA R85, R28.reuse, R15, R25 ;  /* 0x0000000f1c557223 */ /* 0x040fe20000000019 */
[----:B------:R-:W-:Y:S01]  /*1240*/  FFMA R9, R28, R19, R21 ;  /* 0x000000131c097223 */ /* 0x000fe20000000015 */
[CC--:B------:R-:W-:Y:S01]  /*1250*/  FFMA R113, R36.reuse, R10.reuse, R110 ;  /* 0x0000000a24717223 */ /* 0x0c0fe2000000006e */
[C---:B------:R-:W-:Y:S01]  /*1260*/  FFMA R122, R37.reuse, R10, R122 ;  /* 0x0000000a257a7223 */ /* 0x040fe2000000007a */
[-C--:B------:R-:W-:Y:S01]  /*1270*/  FFMA R120, R37, R14.reuse, R120 ;  /* 0x0000000e25787223 */ /* 0x080fe20000000078 */
[----:B------:R-:W-:Y:S01]  /*1280*/  FFMA R114, R39, R14, R114 ;  /* 0x0000000e27727223 */ /* 0x000fe20000000072 */
[-C--:B------:R-:W-:Y:S01]  /*1290*/  FFMA R81, R36, R22.reuse, R47 ;  /* 0x0000001624517223 */ /* 0x080fe2000000002f */
[-C--:B------:R-:W-:Y:S01]  /*12a0*/  FFMA R18, R37, R22.reuse, R48 ;  /* 0x0000001625127223 */ /* 0x080fe20000000030 */
[----:B------:R-:W-:Y:S01]  /*12b0*/  FFMA R24, R39, R22, R46 ;  /* 0x0000001627187223 */ /* 0x000fe2000000002e */
[C---:B------:R-:W-:Y:S01]  /*12c0*/  FFMA R119, R28.reuse, R99, R51 ;  /* 0x000000631c777223 */ /* 0x040fe20000000033 */
[C---:B------:R-:W-:Y:S01]  /*12d0*/  FFMA R107, R28.reuse, R11, R49 ;  /* 0x0000000b1c6b7223 */ /* 0x040fe20000000031 */
[C---:B------:R-:W-:Y:S01]  /*12e0*/  FFMA R25, R28.reuse, R23, R94 ;  /* 0x000000171c197223 */ /* 0x040fe2000000005e */
[----:B------:R-:W-:Y:S01]  /*12f0*/  FFMA R17, R28, R27, R82 ;  /* 0x0000001b1c117223 */ /* 0x000fe20000000052 */
[----:B------:R-:W-:Y:S01]  /*1300*/  FFMA R98, R75, R29, R116 ;  /* 0x0000001d4b627223 */ /* 0x000fe20000000074 */
[C---:B------:R-:W-:Y:S01]  /*1310*/  FFMA R21, R29.reuse, R87, R112 ;  /* 0x000000571d157223 */ /* 0x040fe20000000070 */
[C---:B------:R-:W-:Y:S01]  /*1320*/  FFMA R89, R29.reuse, R99, R106 ;  /* 0x000000631d597223 */ /* 0x040fe2000000006a */
[C---:B------:R-:W-:Y:S01]  /*1330*/  FFMA R111, R29.reuse, R11, R80 ;  /* 0x0000000b1d6f7223 */ /* 0x040fe20000000050 */
[C---:B------:R-:W-:Y:S01]  /*1340*/  FFMA R97, R29.reuse, R15, R78 ;  /* 0x0000000f1d617223 */ /* 0x040fe2000000004e */
[C---:B------:R-:W-:Y:S01]  /*1350*/  FFMA R91, R29.reuse, R19, R76 ;  /* 0x000000131d5b7223 */ /* 0x040fe2000000004c */
[C---:B------:R-:W-:Y:S01]  /*1360*/  FFMA R59, R29.reuse, R23, R66 ;  /* 0x000000171d3b7223 */ /* 0x040fe20000000042 */
[----:B------:R-:W-:Y:S01]  /*1370*/  FFMA R57, R29, R27, R62 ;  /* 0x0000001b1d397223 */ /* 0x000fe2000000003e */
[C---:B------:R-:W-:Y:S01]  /*1380*/  FFMA R63, R75.reuse, R30, R70 ;  /* 0x0000001e4b3f7223 */ /* 0x040fe20000000046 */
[C---:B------:R-:W-:Y:S01]  /*1390*/  FFMA R71, R30.reuse, R87, R71 ;  /* 0x000000571e477223 */ /* 0x040fe20000000047 */
[C---:B------:R-:W-:Y:S01]  /*13a0*/  FFMA R115, R30.reuse, R99, R68 ;  /* 0x000000631e737223 */ /* 0x040fe20000000044 */
[C---:B------:R-:W-:Y:S01]  /*13b0*/  FFMA R109, R30.reuse, R11, R60 ;  /* 0x0000000b1e6d7223 */ /* 0x040fe2000000003c */
        /* <DEDUP_REMOVED lines=12> */
[----:B------:R-:W-:Y:S04]  /*1480*/  LDS.128 R36, [R5+0x10] ;  /* 0x0000100005247984 */ /* 0x000fe80000000c00 */
[----:B------:R-:W1:Y:S04]  /*1490*/  LDS.128 R48, [R4+0x800] ;  /* 0x0008000004307984 */ /* 0x000e680000000c00 */
[----:B------:R-:W2:Y:S04]  /*14a0*/  LDS.128 R32, [R4+0x810] ;  /* 0x0008100004207984 */ /* 0x000ea80000000c00 */
[----:B------:R-:W3:Y:S01]  /*14b0*/  LDS.128 R28, [R5+0x30] ;  /* 0x00003000051c7984 */ /* 0x000ee20000000c00 */
[C---:B0-----:R-:W-:Y:S01]  /*14c0*/  FFMA R66, R40.reuse, R75, R45 ;  /* 0x0000004b28427223 */ /* 0x041fe2000000002d */
[----:B------:R-:W-:Y:S01]  /*14d0*/  FFMA R61, R75, R42, R61 ;  /* 0x0000002a4b3d7223 */ /* 0x000fe2000000003d */
[-C--:B------:R-:W-:Y:S01]  /*14e0*/  FFMA R125, R40, R87.reuse, R125 ;  /* 0x00000057287d7223 */ /* 0x080fe2000000007d */
[-C--:B------:R-:W-:Y:S01]  /*14f0*/  FFMA R22, R41, R87.reuse, R102 ;  /* 0x0000005729167223 */ /* 0x080fe20000000066 */
[-C--:B------:R-:W-:Y:S01]  /*1500*/  FFMA R69, R42, R87.reuse, R69 ;  /* 0x000000572a457223 */ /* 0x080fe20000000045 */
[----:B------:R-:W-:Y:S01]  /*1510*/  FFMA R14, R43, R87, R104 ;  /* 0x000000572b0e7223 */ /* 0x000fe20000000068 */
[----:B------:R-:W0:Y:S01]  /*1520*/  LDS.128 R44, [R5+0x50] ;  /* 0x00005000052c7984 */ /* 0x000e220000000c00 */
[-C--:B------:R-:W-:Y:S01]  /*1530*/  FFMA R113, R40, R11.reuse, R113 ;  /* 0x0000000b28717223 */ /* 0x080fe20000000071 */
[-C--:B------:R-:W-:Y:S01]  /*1540*/  FFMA R122, R41, R11.reuse, R122 ;  /* 0x0000000b297a7223 */ /* 0x080fe2000000007a */
[-C--:B------:R-:W-:Y:S01]  /*1550*/  FFMA R87, R42, R11.reuse, R55 ;  /* 0x0000000b2a577223 */ /* 0x080fe20000000037 */
[----:B------:R-:W-:Y:S01]  /*1560*/  FFMA R96, R43, R11, R96 ;  /* 0x0000000b2b607223 */ /* 0x000fe20000000060 */
[C---:B------:R-:W-:Y:S01]  /*1570*/  FFMA R64, R75.reuse, R41, R64 ;  /* 0x000000294b407223 */ /* 0x040fe20000000040 */
[----:B------:R-:W-:Y:S01]  /*1580*/  FFMA R58, R75, R43, R58 ;  /* 0x0000002b4b3a7223 */ /* 0x000fe2000000003a */
[C---:B------:R-:W-:Y:S01]  /*1590*/  FFMA R11, R40.reuse, R15, R53 ;  /* 0x0000000f280b7223 */ /* 0x040fe20000000035 */
[-C--:B------:R-:W-:Y:S01]  /*15a0*/  FFMA R103, R40, R19.reuse, R103 ;  /* 0x0000001328677223 */ /* 0x080fe20000000067 */
[----:B------:R-:W4:Y:S01]  /*15b0*/  LDS.128 R52, [R5+0x70] ;  /* 0x0000700005347984 */ /* 0x000f220000000c00 */
[-C--:B------:R-:W-:Y:S01]  /*15c0*/  FFMA R72, R41, R19.reuse, R72 ;  /* 0x0000001329487223 */ /* 0x080fe20000000048 */
[-C--:B------:R-:W-:Y:S01]  /*15d0*/  FFMA R95, R42, R19.reuse, R95 ;  /* 0x000000132a5f7223 */ /* 0x080fe2000000005f */
[----:B------:R-:W-:Y:S01]  /*15e0*/  FFMA R8, R43, R19, R8 ;  /* 0x000000132b087223 */ /* 0x000fe20000000008 */
[C---:B------:R-:W-:Y:S01]  /*15f0*/  FFMA R75, R40.reuse, R23, R81 ;  /* 0x00000017284b7223 */ /* 0x040fe20000000051 */
[-C--:B------:R-:W-:Y:S01]  /*1600*/  FFMA R121, R40, R99.reuse, R121 ;  /* 0x0000006328797223 */ /* 0x080fe20000000079 */
[-C--:B------:R-:W-:Y:S01]  /*1610*/  FFMA R124, R41, R99.reuse, R124 ;  /* 0x00000063297c7223 */ /* 0x080fe2000000007c */
[CC--:B------:R-:W-:Y:S01]  /*1620*/  FFMA R117, R42.reuse, R99.reuse, R117 ;  /* 0x000000632a757223 */ /* 0x0c0fe20000000075 */
[----:B------:R-:W-:Y:S01]  /*1630*/  FFMA R10, R43, R99, R12 ;  /* 0x000000632b0a7223 */ /* 0x000fe2000000000c */
[-C--:B------:R-:W-:Y:S01]  /*1640*/  FFMA R18, R41, R23.reuse, R18 ;  /* 0x0000001729127223 */ /* 0x080fe20000000012 */
[-C--:B------:R-:W-:Y:S01]  /*1650*/  FFMA R19, R42, R23.reuse, R77 ;  /* 0x000000172a137223 */ /* 0x080fe2000000004d */
[----:B------:R-:W-:Y:S01]  /*1660*/  FFMA R24, R43, R23, R24 ;  /* 0x000000172b187223 */ /* 0x000fe20000000018 */
[----:B------:R-:W5:Y:S01]  /*1670*/  LDS.128 R80, [R5+0x90] ;  /* 0x0000900005507984 */ /* 0x000f620000000c00 */
[C---:B-1----:R-:W-:Y:S01]  /*1680*/  FFMA R12, R36.reuse, R50, R63 ;  /* 0x00000032240c7223 */ /* 0x042fe2000000003f */
[----:B--2---:R-:W-:-:S02]  /*1690*/  FFMA R20, R36, R34, R61 ;  /* 0x0000002224147223 */ /* 0x004fc4000000003d */
[----:B------:R-:W1:Y:S01]  /*16a0*/  LDS.128 R60, [R5+0xd0] ;  /* 0x0000d000053c7984 */ /* 0x000e620000000c00 */
[C---:B---3--:R-:W-:Y:S01]  /*16b0*/  FFMA R99, R28.reuse, R50, R71 ;  /* 0x000000321c637223 */ /* 0x048fe20000000047 */
[C---:B------:R-:W-:Y:S02]  /*16c0*/  FFMA R23, R28.reuse, R34, R69 ;  /* 0x000000221c177223 */ /* 0x040fe40000000045 */
[----:B------:R-:W2:Y:S01]  /*16d0*/  LDS.128 R68, [R5+0xf0] ;  /* 0x0000f00005447984 */ /* 0x000ea20000000c00 */
[----:B------:R-:W-:Y:S01]  /*16e0*/  FFMA R112, R28, R49, R21 ;  /* 0x000000311c707223 */ /* 0x000fe20000000015 */
[-C--:B------:R-:W-:Y:S01]  /*16f0*/  FFMA R106, R48, R28.reuse, R123 ;  /* 0x0000001c306a7223 */ /* 0x080fe2000000007b */
[----:B------:R-:W-:Y:S01]  /*1700*/  FFMA R92, R28, R51, R92 ;  /* 0x000000331c5c7223 */ /* 0x000fe2000000005c */
[----:B------:R-:W-:Y:S01]  /*1710*/  FFMA R21, R32, R28, R125 ;  /* 0x0000001c20157223 */ /* 0x000fe2000000007d */
[----:B------:R-:W-:Y:S01]  /*1720*/  FFMA R22, R28, R33, R22 ;  /* 0x000000211c167223 */ /* 0x000fe20000000016 */
        /* <DEDUP_REMOVED lines=8> */
[-C--:B------:R-:W-:Y:S01]  /*17b0*/  FFMA R58, R36, R35.reuse, R58 ;  /* 0x00000023243a7223 */ /* 0x080fe2000000003a */
[----:B------:R-:W-:Y:S01]  /*17c0*/  FFMA R28, R28, R35, R14 ;  /* 0x000000231c1c7223 */ /* 0x000fe2000000000e */
[----:B0-----:R-:W-:Y:S01]  /*17d0*/  FFMA R102, R44, R49, R89 ;  /* 0x000000312c667223 */ /* 0x001fe20000000059 */
        /* <DEDUP_REMOVED lines=8> */
[----:B------:R0:W3:Y:S01]  /*1860*/  LDS.128 R76, [R5+0xb0] ;  /* 0x0000b000054c7984 */ /* 0x0000e20000000c00 */
[----:B----4-:R-:W-:Y:S01]  /*1870*/  FFMA R116, R48, R52, R107 ;  /* 0x0000003430747223 */ /* 0x010fe2000000006b */
[C---:B------:R-:W-:Y:S01]  /*1880*/  FFMA R104, R52.reuse, R49, R111 ;  /* 0x0000003134687223 */ /* 0x040fe2000000006f */
[C---:B------:R-:W-:Y:S01]  /*1890*/  FFMA R94, R52.reuse, R50, R109 ;  /* 0x00000032345e7223 */ /* 0x040fe2000000006d */
[----:B------:R-:W-:Y:S01]  /*18a0*/  FFMA R88, R52, R51, R88 ;  /* 0x0000003334587223 */ /* 0x000fe20000000058 */
[----:B------:R-:W-:Y:S01]  /*18b0*/  FFMA R10, R32, R52, R113 ;  /* 0x00000034200a7223 */ /* 0x000fe20000000071 */
[C---:B------:R-:W-:Y:S01]  /*18c0*/  FFMA R122, R52.reuse, R33, R122 ;  /* 0x00000021347a7223 */ /* 0x040fe2000000007a */
[C---:B------:R-:W-:Y:S01]  /*18d0*/  FFMA R87, R52.reuse, R34, R87 ;  /* 0x0000002234577223 */ /* 0x040fe20000000057 */
[----:B------:R-:W-:Y:S01]  /*18e0*/  FFMA R44, R52, R35, R96 ;  /* 0x00000023342c7223 */ /* 0x000fe20000000060 */
[----:B-----5:R-:W-:Y:S01]  /*18f0*/  FFMA R123, R48, R80, R85 ;  /* 0x00000050307b7223 */ /* 0x020fe20000000055 */
[C---:B------:R-:W-:Y:S01]  /*1900*/  FFMA R52, R80.reuse, R51, R74 ;  /* 0x0000003350347223 */ /* 0x040fe2000000004a */
[C---:B------:R-:W-:Y:S01]  /*1910*/  FFMA R97, R80.reuse, R49, R97 ;  /* 0x0000003150617223 */ /* 0x040fe20000000061 */
[----:B------:R-:W-:Y:S01]  /*1920*/  FFMA R96, R80, R50, R101 ;  /* 0x0000003250607223 */ /* 0x000fe20000000065 */
[----:B------:R-:W-:Y:S01]  /*1930*/  FFMA R11, R32, R80, R11 ;  /* 0x00000050200b7223 */ /* 0x000fe2000000000b */
[C---:B------:R-:W-:Y:S01]  /*1940*/  FFMA R120, R80.reuse, R33, R120 ;  /* 0x0000002150787223 */ /* 0x040fe20000000078 */
[CC--:B------:R-:W-:Y:S01]  /*1950*/  FFMA R85, R80.reuse, R34.reuse, R105 ;  /* 0x0000002250557223 */ /* 0x0c0fe20000000069 */
[----:B------:R-:W-:Y:S01]  /*1960*/  FFMA R74, R80, R35, R114 ;  /* 0x00000023504a7223 */ /* 0x000fe20000000072 */
[-C--:B------:R-:W-:Y:S01]  /*1970*/  FFMA R118, R41, R27.reuse, R118 ;  /* 0x0000001b29767223 */ /* 0x080fe20000000076 */
[-C--:B------:R-:W-:Y:S01]  /*1980*/  FFMA R67, R42, R27.reuse, R67 ;  /* 0x0000001b2a437223 */ /* 0x080fe20000000043 */
[----:B------:R-:W-:Y:S01]  /*1990*/  FFMA R108, R43, R27, R108 ;  /* 0x0000001b2b6c7223 */ /* 0x000fe2000000006c */
[C---:B-1----:R-:W-:Y:S01]  /*19a0*/  FFMA R114, R60.reuse, R51, R16 ;  /* 0x000000333c727223 */ /* 0x042fe20000000010 */
[C---:B------:R-:W-:Y:S01]  /*19b0*/  FFMA R80, R60.reuse, R33, R18 ;  /* 0x000000213c507223 */ /* 0x040fe20000000012 */
[----:B0-----:R-:W-:Y:S01]  /*19c0*/  FFMA R5, R60, R34, R19 ;  /* 0x000000223c057223 */ /* 0x001fe20000000013 */
[C---:B--2---:R-:W-:Y:S01]  /*19d0*/  FFMA R119, R48.reuse, R68, R17 ;  /* 0x0000004430777223 */ /* 0x044fe20000000011 */
[----:B------:R-:W0:Y:S04]  /*19e0*/  LDS.128 R40, [R4+0xa00] ;  /* 0x000a000004287984 */ /* 0x000e280000000c00 */
[----:B------:R-:W1:Y:S01]  /*19f0*/  LDS.128 R16, [R4+0xa10] ;  /* 0x000a100004107984 */ /* 0x000e620000000c00 */
[----:B------:R-:W-:Y:S01]  /*1a00*/  FFMA R117, R48, R60, R25 ;  /* 0x0000003c30757223 */ /* 0x000fe20000000019 */
[CC--:B------:R-:W-:Y:S01]  /*1a10*/  FFMA R59, R60.reuse, R49.reuse, R59 ;  /* 0x000000313c3b7223 */ /* 0x0c0fe2000000003b */
[-C--:B------:R-:W-:Y:S01]  /*1a20*/  FFMA R65, R60, R50.reuse, R65 ;  /* 0x000000323c417223 */ /* 0x080fe20000000041 */
[C---:B------:R-:W-:Y:S01]  /*1a30*/  FFMA R57, R68.reuse, R49, R57 ;  /* 0x0000003144397223 */ /* 0x040fe20000000039 */
[----:B------:R-:W-:Y:S01]  /*1a40*/  FFMA R13, R68, R50, R13 ;  /* 0x00000032440d7223 */ /* 0x000fe2000000000d */
[----:B------:R-:W-:Y:S01]  /*1a50*/  FFMA R25, R32, R60, R75 ;  /* 0x0000003c20197223 */ /* 0x000fe2000000004b */
[----:B------:R-:W-:Y:S01]  /*1a60*/  FFMA R24, R60, R35, R24 ;  /* 0x000000233c187223 */ /* 0x000fe20000000018 */
[C---:B------:R-:W-:Y:S01]  /*1a70*/  FFMA R60, R68.reuse, R51, R26 ;  /* 0x00000033443c7223 */ /* 0x040fe2000000001a */
[----:B------:R-:W-:Y:S01]  /*1a80*/  FFMA R118, R68, R33, R118 ;  /* 0x0000002144767223 */ /* 0x000fe20000000076 */
[----:B---3--:R-:W-:Y:S01]  /*1a90*/  FFMA R107, R76, R49, R91 ;  /* 0x000000314c6b7223 */ /* 0x008fe2000000005b */
[-C--:B------:R-:W-:Y:S01]  /*1aa0*/  FFMA R121, R48, R76.reuse, R9 ;  /* 0x0000004c30797223 */ /* 0x080fe20000000009 */
[----:B------:R-:W-:Y:S01]  /*1ab0*/  FFMA R90, R76, R51, R90 ;  /* 0x000000334c5a7223 */ /* 0x000fe2000000005a */
[----:B------:R-:W-:Y:S01]  /*1ac0*/  FFMA R9, R32, R76, R103 ;  /* 0x0000004c20097223 */ /* 0x000fe20000000067 */
[C---:B------:R-:W-:Y:S01]  /*1ad0*/  FFMA R27, R76.reuse, R34, R95 ;  /* 0x000000224c1b7223 */ /* 0x040fe2000000005f */
[C---:B------:R-:W-:Y:S01]  /*1ae0*/  FFMA R8, R76.reuse, R35, R8 ;  /* 0x000000234c087223 */ /* 0x040fe20000000008 */
[C---:B------:R-:W-:Y:S01]  /*1af0*/  FFMA R91, R76.reuse, R50, R93 ;  /* 0x000000324c5b7223 */ /* 0x040fe2000000005d */
[----:B------:R-:W-:Y:S01]  /*1b00*/  FFMA R72, R76, R33, R72 ;  /* 0x000000214c487223 */ /* 0x000fe20000000048 */
[----:B------:R-:W-:Y:S01]  /*1b10*/  FFMA R34, R68, R34, R67 ;  /* 0x0000002244227223 */ /* 0x000fe20000000043 */
[----:B------:R-:W-:Y:S01]  /*1b20*/  FFMA R48, R32, R68, R15 ;  /* 0x0000004420307223 */ /* 0x000fe2000000000f */
[----:B------:R-:W-:Y:S01]  /*1b30*/  FFMA R76, R68, R35, R108 ;  /* 0x00000023444c7223 */ /* 0x000fe2000000006c */
[----:B0-----:R-:W-:Y:S01]  /*1b40*/  FFMA R50, R40, R37, R73 ;  /* 0x0000002528327223 */ /* 0x001fe20000000049 */
        /* <DEDUP_REMOVED lines=9> */
[C---:B-1----:R-:W-:Y:S01]  /*1be0*/  FFMA R33, R37.reuse, R18, R20 ;  /* 0x0000001225217223 */ /* 0x042fe20000000014 */
[-C--:B------:R-:W-:Y:S01]  /*1bf0*/  FFMA R32, R40, R29.reuse, R106 ;  /* 0x0000001d28207223 */ /* 0x080fe2000000006a */
        /* <DEDUP_REMOVED lines=18> */
[C---:B------:R-:W-:Y:S01]  /*1d20*/  FFMA R26, R40.reuse, R45, R110 ;  /* 0x0000002d281a7223 */ /* 0x040fe2000000006e */
[-C--:B------:R-:W-:Y:S01]  /*1d30*/  FFMA R125, R40, R53.reuse, R116 ;  /* 0x00000035287d7223 */ /* 0x080fe20000000074 */
[----:B------:R-:W-:Y:S01]  /*1d40*/  FFMA R95, R42, R53, R94 ;  /* 0x000000352a5f7223 */ /* 0x000fe2000000005e */
[----:B------:R-:W0:Y:S01]  /*1d50*/  LDS.128 R12, [R4+0xc00] ;  /* 0x000c0000040c7984 */ /* 0x000e220000000c00 */
[----:B------:R-:W-:Y:S01]  /*1d60*/  FFMA R43, R43, R69, R60 ;  /* 0x000000452b2b7223 */ /* 0x000fe2000000003c */
[-C--:B------:R-:W-:Y:S01]  /*1d70*/  FFMA R29, R16, R45.reuse, R56 ;  /* 0x0000002d101d7223 */ /* 0x080fe20000000038 */
[-C--:B------:R-:W-:Y:S01]  /*1d80*/  FFMA R124, R17, R45.reuse, R124 ;  /* 0x0000002d117c7223 */ /* 0x080fe2000000007c */
[-C--:B------:R-:W-:Y:S01]  /*1d90*/  FFMA R89, R18, R45.reuse, R89 ;  /* 0x0000002d12597223 */ /* 0x080fe20000000059 */
[----:B------:R-:W-:Y:S01]  /*1da0*/  FFMA R36, R19, R45, R36 ;  /* 0x0000002d13247223 */ /* 0x000fe20000000024 */
[-C--:B------:R-:W-:Y:S01]  /*1db0*/  FFMA R37, R16, R53.reuse, R10 ;  /* 0x0000003510257223 */ /* 0x080fe2000000000a */
[-C--:B------:R-:W-:Y:S01]  /*1dc0*/  FFMA R122, R17, R53.reuse, R122 ;  /* 0x00000035117a7223 */ /* 0x080fe2000000007a */
[-C--:B------:R-:W-:Y:S01]  /*1dd0*/  FFMA R87, R18, R53.reuse, R87 ;  /* 0x0000003512577223 */ /* 0x080fe20000000057 */
[C---:B------:R-:W-:Y:S01]  /*1de0*/  FFMA R44, R19.reuse, R53, R44 ;  /* 0x00000035132c7223 */ /* 0x040fe2000000002c */
[C---:B------:R-:W-:Y:S01]  /*1df0*/  FFMA R45, R16.reuse, R81, R11 ;  /* 0x00000051102d7223 */ /* 0x040fe2000000000b */
[-C--:B------:R-:W-:Y:S01]  /*1e00*/  FFMA R53, R16, R77.reuse, R9 ;  /* 0x0000004d10357223 */ /* 0x080fe20000000009 */
[----:B------:R-:W-:-:S02]  /*1e10*/  FFMA R60, R19, R77, R8 ;  /* 0x0000004d133c7223 */ /* 0x000fc40000000008 */
[----:B------:R-:W1:Y:S01]  /*1e20*/  LDS.128 R8, [R4+0xc10] ;  /* 0x000c100004087984 */ /* 0x000e620000000c00 */
[C---:B------:R-:W-:Y:S01]  /*1e30*/  FFMA R123, R40.reuse, R81, R123 ;  /* 0x00000051287b7223 */ /* 0x040fe2000000007b */
[C---:B------:R-:W-:Y:S01]  /*1e40*/  FFMA R121, R40.reuse, R77, R121 ;  /* 0x0000004d28797223 */ /* 0x040fe20000000079 */
[C---:B------:R-:W-:Y:S01]  /*1e50*/  FFMA R117, R40.reuse, R61, R117 ;  /* 0x0000003d28757223 */ /* 0x040fe20000000075 */
[----:B------:R-:W-:Y:S01]  /*1e60*/  FFMA R119, R40, R69, R119 ;  /* 0x0000004528777223 */ /* 0x000fe20000000077 */
[-C--:B------:R-:W-:Y:S01]  /*1e70*/  FFMA R93, R42, R81.reuse, R96 ;  /* 0x000000512a5d7223 */ /* 0x080fe20000000060 */
[-C--:B------:R-:W-:Y:S01]  /*1e80*/  FFMA R120, R17, R81.reuse, R120 ;  /* 0x0000005111787223 */ /* 0x080fe20000000078 */
[-C--:B------:R-:W-:Y:S01]  /*1e90*/  FFMA R85, R18, R81.reuse, R85 ;  /* 0x0000005112557223 */ /* 0x080fe20000000055 */
[----:B------:R-:W-:Y:S01]  /*1ea0*/  FFMA R74, R19, R81, R74 ;  /* 0x00000051134a7223 */ /* 0x000fe2000000004a */
[----:B------:R-:W-:Y:S01]  /*1eb0*/  FFMA R91, R42, R77, R91 ;  /* 0x0000004d2a5b7223 */ /* 0x000fe2000000005b */
[----:B------:R-:W-:Y:S01]  /*1ec0*/  FFMA R81, R16, R61, R25 ;  /* 0x0000003d10517223 */ /* 0x000fe20000000019 */
[CC--:B------:R-:W-:Y:S01]  /*1ed0*/  FFMA R72, R17.reuse, R77.reuse, R72 ;  /* 0x0000004d11487223 */ /* 0x0c0fe20000000048 */
[----:B------:R-:W-:Y:S01]  /*1ee0*/  FFMA R27, R18, R77, R27 ;  /* 0x0000004d121b7223 */ /* 0x000fe2000000001b */
[----:B------:R-:W-:Y:S01]  /*1ef0*/  FFMA R25, R16, R69, R48 ;  /* 0x0000004510197223 */ /* 0x000fe20000000030 */
[-C--:B------:R-:W-:Y:S01]  /*1f00*/  FFMA R80, R17, R61.reuse, R80 ;  /* 0x0000003d11507223 */ /* 0x080fe20000000050 */
[CC--:B------:R-:W-:Y:S01]  /*1f10*/  FFMA R77, R18.reuse, R61.reuse, R5 ;  /* 0x0000003d124d7223 */ /* 0x0c0fe20000000005 */
[----:B------:R-:W-:Y:S01]  /*1f20*/  FFMA R68, R19, R61, R24 ;  /* 0x0000003d13447223 */ /* 0x000fe20000000018 */
[-C--:B------:R-:W-:Y:S01]  /*1f30*/  FFMA R118, R17, R69.reuse, R118 ;  /* 0x0000004511767223 */ /* 0x080fe20000000076 */
[-C--:B------:R-:W-:Y:S01]  /*1f40*/  FFMA R5, R18, R69.reuse, R34 ;  /* 0x0000004512057223 */ /* 0x080fe20000000022 */
[----:B------:R-:W-:Y:S01]  /*1f50*/  FFMA R76, R19, R69, R76 ;  /* 0x00000045134c7223 */ /* 0x000fe2000000004c */
[C---:B0-----:R-:W-:Y:S01]  /*1f60*/  FFMA R16, R12.reuse, R30, R32 ;  /* 0x0000001e0c107223 */ /* 0x041fe20000000020 */
        /* <DEDUP_REMOVED lines=32> */
[-C--:B-1----:R-:W-:Y:S01]  /*2170*/  FFMA R21, R8, R30.reuse, R21 ;  /* 0x0000001e08157223 */ /* 0x082fe20000000015 */
[-C--:B------:R-:W-:Y:S01]  /*2180*/  FFMA R22, R9, R30.reuse, R22 ;  /* 0x0000001e09167223 */ /* 0x080fe20000000016 */
[-C--:B------:R-:W-:Y:S01]  /*2190*/  FFMA R23, R10, R30.reuse, R23 ;  /* 0x0000001e0a177223 */ /* 0x080fe20000000017 */
[----:B------:R-:W-:Y:S01]  /*21a0*/  FFMA R28, R11, R30, R28 ;  /* 0x0000001e0b1c7223 */ /* 0x000fe2000000001c */
        /* <DEDUP_REMOVED lines=16> */
[----:B------:R-:W-:-:S02]  /*22b0*/  FFMA R54, R9, R78, R72 ;  /* 0x0000004e09367223 */ /* 0x000fc40000000048 */
[----:B------:R-:W1:Y:S01]  /*22c0*/  LDS.128 R72, [R4+0xe10] ;  /* 0x000e100004487984 */ /* 0x000e620000000c00 */
[C---:B------:R-:W-:Y:S01]  /*22d0*/  FFMA R61, R10.reuse, R78, R27 ;  /* 0x0000004e0a3d7223 */ /* 0x040fe2000000001b */
[C---:B------:R-:W-:Y:S01]  /*22e0*/  FFMA R77, R10.reuse, R62, R77 ;  /* 0x0000003e0a4d7223 */ /* 0x040fe2000000004d */
[----:B------:R-:W-:Y:S01]  /*22f0*/  FFMA R5, R10, R70, R5 ;  /* 0x000000460a057223 */ /* 0x000fe20000000005 */
[C---:B------:R-:W-:Y:S01]  /*2300*/  FFMA R60, R11.reuse, R78, R60 ;  /* 0x0000004e0b3c7223 */ /* 0x040fe2000000003c */
[C---:B------:R-:W-:Y:S01]  /*2310*/  FFMA R68, R11.reuse, R62, R68 ;  /* 0x0000003e0b447223 */ /* 0x040fe20000000044 */
[----:B------:R-:W-:Y:S01]  /*2320*/  FFMA R76, R11, R70, R76 ;  /* 0x000000460b4c7223 */ /* 0x000fe2000000004c */
[C---:B0-----:R-:W-:Y:S01]  /*2330*/  FFMA R10, R39.reuse, R66, R18 ;  /* 0x00000042270a7223 */ /* 0x041fe20000000012 */
        /* <DEDUP_REMOVED lines=9> */
[----:B------:R-:W-:Y:S01]  /*23d0*/  UIADD3 UR5, UPT, UPT, UR5, 0x1, URZ ;  /* 0x0000000105057890 */ /* 0x000fe2000fffe0ff */
[C---:B-1----:R-:W-:Y:S01]  /*23e0*/  FFMA R12, R72.reuse, R39, R13 ;  /* 0x00000027480c7223 */ /* 0x042fe2000000000d */
        /* <DEDUP_REMOVED lines=9> */
[----:B------:R-:W-:-:S02]  /*2480*/  FFMA R30, R74, R47, R89 ;  /* 0x0000002f4a1e7223 */ /* 0x000fc40000000059 */
[----:B------:R-:W0:Y:S01]  /*2490*/  LDC R89, c[0x0][0x39c] ;  /* 0x0000e700ff597b82 */ /* 0x000e220000000800 */
[C---:B------:R-:W-:Y:S01]  /*24a0*/  FFMA R53, R8.reuse, R78, R53 ;  /* 0x0000004e08357223 */ /* 0x040fe20000000035 */
[C---:B------:R-:W-:Y:S01]  /*24b0*/  FFMA R81, R8.reuse, R62, R81 ;  /* 0x0000003e08517223 */ /* 0x040fe20000000051 */
[----:B------:R-:W-:Y:S01]  /*24c0*/  FFMA R69, R8, R70, R25 ;  /* 0x0000004608457223 */ /* 0x000fe20000000019 */
[C---:B------:R-:W-:Y:S01]  /*24d0*/  FFMA R8, R64.reuse, R39, R17 ;  /* 0x0000002740087223 */ /* 0x040fe20000000011 */
[----:B------:R-:W-:Y:S01]  /*24e0*/  UISETP.NE.AND UP0, UPT, UR5, URZ, UPT ;  /* 0x000000ff0500728c */ /* 0x000fe2000bf05270 */
[-C--:B------:R-:W-:Y:S01]  /*24f0*/  FFMA R16, R64, R31.reuse, R16 ;  /* 0x0000001f40107223 */ /* 0x080fe20000000010 */
[----:B------:R-:W-:Y:S01]  /*2500*/  FFMA R17, R65, R31, R112 ;  /* 0x0000001f41117223 */ /* 0x000fe20000000070 */
[----:B------:R-:W-:Y:S01]  /*2510*/  FFMA R31, R75, R47, R36 ;  /* 0x0000002f4b1f7223 */ /* 0x000fe20000000024 */
[C---:B------:R-:W-:Y:S01]  /*2520*/  FFMA R80, R9.reuse, R62, R80 ;  /* 0x0000003e09507223 */ /* 0x040fe20000000050 */
[----:B------:R-:W-:Y:S01]  /*2530*/  FFMA R78, R9, R70, R118 ;  /* 0x00000046094e7223 */ /* 0x000fe20000000076 */
[C---:B------:R-:W-:Y:S01]  /*2540*/  FFMA R36, R72.reuse, R55, R37 ;  /* 0x0000003748247223 */ /* 0x040fe20000000025 */
[----:B------:R-:W-:Y:S01]  /*2550*/  FFMA R9, R39, R65, R114 ;  /* 0x0000004127097223 */ /* 0x000fe20000000072 */
[----:B------:R-:W-:Y:S01]  /*2560*/  FFMA R37, R73, R55, R38 ;  /* 0x0000003749257223 */ /* 0x000fe20000000026 */
[----:B------:R-:W-:Y:S01]  /*2570*/  FFMA R52, R72, R79, R53 ;  /* 0x0000004f48347223 */ /* 0x000fe20000000035 */
[-C--:B------:R-:W-:Y:S01]  /*2580*/  FFMA R32, R64, R55.reuse, R32 ;  /* 0x0000003740207223 */ /* 0x080fe20000000020 */
[-C--:B------:R-:W-:Y:S01]  /*2590*/  FFMA R33, R65, R55.reuse, R108 ;  /* 0x0000003741217223 */ /* 0x080fe2000000006c */
[-C--:B------:R-:W-:Y:S01]  /*25a0*/  FFMA R34, R66, R55.reuse, R34 ;  /* 0x0000003742227223 */ /* 0x080fe20000000022 */
[CC--:B------:R-:W-:Y:S01]  /*25b0*/  FFMA R38, R74.reuse, R55.reuse, R87 ;  /* 0x000000374a267223 */ /* 0x0c0fe20000000057 */
[----:B------:R-:W-:Y:S01]  /*25c0*/  FFMA R39, R75, R55, R44 ;  /* 0x000000374b277223 */ /* 0x000fe2000000002c */
[-C--:B------:R-:W-:Y:S01]  /*25d0*/  FFMA R53, R73, R79.reuse, R54 ;  /* 0x0000004f49357223 */ /* 0x080fe20000000036 */
[-C--:B------:R-:W-:Y:S01]  /*25e0*/  FFMA R54, R74, R79.reuse, R61 ;  /* 0x0000004f4a367223 */ /* 0x080fe2000000003d */
        /* <DEDUP_REMOVED lines=18> */
[-C--:B------:R-:W-:Y:S01]  /*2710*/  FFMA R68, R72, R71.reuse, R69 ;  /* 0x0000004748447223 */ /* 0x080fe20000000045 */
[-C--:B------:R-:W-:Y:S01]  /*2720*/  FFMA R64, R64, R71.reuse, R116 ;  /* 0x0000004740407223 */ /* 0x080fe20000000074 */
[-C--:B------:R-:W-:Y:S01]  /*2730*/  FFMA R65, R65, R71.reuse, R102 ;  /* 0x0000004741417223 */ /* 0x080fe20000000066 */
[----:B------:R-:W-:Y:S01]  /*2740*/  FFMA R66, R66, R71, R96 ;  /* 0x0000004742427223 */ /* 0x000fe20000000060 */
[C---:B------:R-:W-:Y:S01]  /*2750*/  FFMA R45, R73.reuse, R83, R46 ;  /* 0x00000053492d7223 */ /* 0x040fe2000000002e */
[-C--:B------:R-:W-:Y:S01]  /*2760*/  FFMA R69, R73, R71.reuse, R78 ;  /* 0x0000004749457223 */ /* 0x080fe2000000004e */
[C---:B------:R-:W-:Y:S01]  /*2770*/  FFMA R70, R74.reuse, R71, R5 ;  /* 0x000000474a467223 */ /* 0x040fe20000000005 */
[-C--:B------:R-:W-:Y:S01]  /*2780*/  FFMA R46, R74, R83.reuse, R85 ;  /* 0x000000534a2e7223 */ /* 0x080fe20000000055 */
[C---:B------:R-:W-:Y:S01]  /*2790*/  FFMA R47, R75.reuse, R83, R82 ;  /* 0x000000534b2f7223 */ /* 0x040fe20000000052 */
[----:B------:R-:W-:Y:S01]  /*27a0*/  FFMA R71, R75, R71, R76 ;  /* 0x000000474b477223 */ /* 0x000fe2000000004c */
[----:B0-----:R-:W-:-:S02]  /*27b0*/  LEA R2, R89, R2, 0x3 ;  /* 0x0000000259027211 */ /* 0x001fc400078e18ff */
[----:B------:R-:W-:Y:S01]  /*27c0*/  IADD3 R6, PT, PT, R6, 0x8, RZ ;  /* 0x0000000806067810 */ /* 0x000fe20007ffe0ff */
[----:B------:R-:W-:Y:S06]  /*27d0*/  BAR.SYNC.DEFER_BLOCKING 0x0 ;  /* 0x0000000000007b1d */ /* 0x000fec0000010000 */
[----:B------:R-:W-:Y:S05]  /*27e0*/  BRA.U UP0, `(.L_x_2) ;  /* 0xffffffdd001c7547 */ /* 0x000fea000b83ffff */
.L_x_1:
[----:B------:R-:W1:Y:S01]  /*27f0*/  S2R R2, SR_CTAID.Y ;  /* 0x0000000000027919 */ /* 0x000e620000002600 */
[----:B------:R-:W2:Y:S01]  /*2800*/  LDC R81, c[0x0][0x39c] ;  /* 0x0000e700ff517b82 */ /* 0x000ea20000000800 */
[----:B------:R-:W3:Y:S07]  /*2810*/  S2R R7, SR_CTAID.X ;  /* 0x0000000000077919 */ /* 0x000eee0000002500 */
[----:B------:R-:W4:Y:S01]  /*2820*/  LDC.64 R4, c[0x0][0x390] ;  /* 0x0000e400ff047b82 */ /* 0x000f220000000a00 */
[----:B-1----:R-:W-:-:S02]  /*2830*/  LEA R3, R2, R3, 0x4 ;  /* 0x0000000302037211 */ /* 0x002fc400078e20ff */
[----:B---3--:R-:W-:Y:S02]  /*2840*/  LEA R2, R7, R0, 0x4 ;  /* 0x0000000007027211 */ /* 0x008fe400078e20ff */
[----:B------:R-:W-:Y:S02]  /*2850*/  SHF.L.U32 R0, R3, 0x3, RZ ;  /* 0x0000000303007819 */ /* 0x000fe400000006ff */
[----:B------:R-:W-:-:S05]  /*2860*/  SHF.L.U32 R3, R2, 0x3, RZ ;  /* 0x0000000302037819 */ /* 0x000fca00000006ff */
[----:B--2---:R-:W-:-:S04]  /*2870*/  IMAD R3, R0, R81, R3 ;  /* 0x0000005100037224 */ /* 0x004fc800078e0203 */
[----:B----4-:R-:W-:-:S05]  /*2880*/  IMAD.WIDE R2, R3, 0x4, R4 ;  /* 0x0000000403027825 */ /* 0x010fca00078e0204 */
[----:B0-----:R0:W-:Y:S01]  /*2890*/  STG.E.128 desc[UR10][R2.64], R8 ;  /* 0x0000000802007986 */ /* 0x0011e2000c101d0a */
[----:B------:R-:W-:-:S03]  /*28a0*/  IMAD.WIDE R4, R81, 0x4, R2 ;  /* 0x0000000451047825 */ /* 0x000fc600078e0202 */
[----:B------:R-:W-:Y:S01]  /*28b0*/  STG.E.128 desc[UR10][R2.64+0x10], R12 ;  /* 0x0000100c02007986 */ /* 0x000fe2000c101d0a */
[----:B------:R-:W-:-:S03]  /*28c0*/  IMAD.WIDE R6, R81, 0x4, R4 ;  /* 0x0000000451067825 */ /* 0x000fc600078e0204 */
[----:B------:R-:W-:Y:S04]  /*28d0*/  STG.E.128 desc[UR10][R4.64], R16 ;  /* 0x0000001004007986 */ /* 0x000fe8000c101d0a */
[----:B------:R-:W-:Y:S01]  /*28e0*/  STG.E.128 desc[UR10][R4.64+0x10], R20 ;  /* 0x0000101404007986 */ /* 0x000fe2000c101d0a */
        /* <DEDUP_REMOVED lines=10> */
[----:B0-----:R-:W-:-:S03]  /*2990*/  IMAD.WIDE R8, R81, 0x4, R78 ;  /* 0x0000000451087825 */ /* 0x001fc600078e024e */
[----:B------:R-:W-:Y:S04]  /*29a0*/  STG.E.128 desc[UR10][R76.64], R48 ;  /* 0x000000304c007986 */ /* 0x000fe8000c101d0a */
[----:B------:R-:W-:Y:S04]  /*29b0*/  STG.E.128 desc[UR10][R76.64+0x10], R52 ;  /* 0x000010344c007986 */ /* 0x000fe8000c101d0a */
[----:B------:R-:W-:Y:S04]  /*29c0*/  STG.E.128 desc[UR10][R78.64], R56 ;  /* 0x000000384e007986 */ /* 0x000fe8000c101d0a */
[----:B------:R-:W-:Y:S04]  /*29d0*/  STG.E.128 desc[UR10][R78.64+0x10], R60 ;  /* 0x0000103c4e007986 */ /* 0x000fe8000c101d0a */
[----:B------:R-:W-:Y:S04]  /*29e0*/  STG.E.128 desc[UR10][R8.64], R64 ;  /* 0x0000004008007986 */ /* 0x000fe8000c101d0a */
[----:B------:R-:W-:Y:S01]  /*29f0*/  STG.E.128 desc[UR10][R8.64+0x10], R68 ;  /* 0x0000104408007986 */ /* 0x000fe2000c101d0a */
[----:B------:R-:W-:Y:S05]  /*2a00*/  EXIT ;  /* 0x000000000000794d */ /* 0x000fea0003800000 */
.L_x_3:
        /* <DEDUP_REMOVED lines=15> */
.L_x_10:


//--------------------- .text._Z10naiveSgemmPfS_S_iii --------------------------
	.section	.text._Z10naiveSgemmPfS_S_iii,"ax",@progbits
	.align	128
        .global         _Z10naiveSgemmPfS_S_iii
        .type           _Z10naiveSgemmPfS_S_iii,@function
        .size           _Z10naiveSgemmPfS_S_iii,(.L_x_11 - _Z10naiveSgemmPfS_S_iii)
        .other          _Z10naiveSgemmPfS_S_iii,@"STO_CUDA_ENTRY STV_DEFAULT"
_Z10naiveSgemmPfS_S_iii:
.text._Z10naiveSgemmPfS_S_iii:
[----:B------:R-:W-:Y:S01]  /*0000*/  LDC R1, c[0x0][0x37c] ;  /* 0x0000df00ff017b82 */ /* 0x000fe20000000800 */
[----:B------:R-:W0:Y:S07]  /*0010*/  S2R R5, SR_TID.X ;  /* 0x0000000000057919 */ /* 0x000e2e0000002100 */
[----:B------:R-:W0:Y:S01]  /*0020*/  S2UR UR4, SR_CTAID.X ;  /* 0x00000000000479c3 */ /* 0x000e220000002500 */
[----:B------:R-:W1:Y:S07]  /*0030*/  S2R R4, SR_TID.Y ;  /* 0x0000000000047919 */ /* 0x000e6e0000002200 */
[----:B------:R-:W0:Y:S08]  /*0040*/  LDC R0, c[0x0][0x360] ;  /* 0x0000d800ff007b82 */ /* 0x000e300000000800 */
[----:B------:R-:W1:Y:S08]  /*0050*/  S2UR UR5, SR_CTAID.Y ;  /* 0x00000000000579c3 */ /* 0x000e700000002600 */
[----:B------:R-:W1:Y:S08]  /*0060*/  LDC R19, c[0x0][0x364] ;  /* 0x0000d900ff137b82 */ /* 0x000e700000000800 */
[----:B------:R-:W2:Y:S01]  /*0070*/  LDC.64 R2, c[0x0][0x398] ;  /* 0x0000e600ff027b82 */ /* 0x000ea20000000a00 */
[----:B0-----:R-:W-:-:S02]  /*0080*/  IMAD R0, R0, UR4, R5 ;  /* 0x0000000400007c24 */ /* 0x001fc4000f8e0205 */
[----:B-1----:R-:W-:-:S03]  /*0090*/  IMAD R19, R19, UR5, R4 ;  /* 0x0000000513137c24 */ /* 0x002fc6000f8e0204 */
[----:B--2---:R-:W-:-:S04]  /*00a0*/  ISETP.GE.AND P0, PT, R0, R3, PT ;  /* 0x000000030000720c */ /* 0x004fc80003f06270 */
[----:B------:R-:W-:-:S13]  /*00b0*/  ISETP.GE.OR P0, PT, R19, R2, P0 ;  /* 0x000000021300720c */ /* 0x000fda0000706670 */
[----:B------:R-:W-:Y:S05]  /*00c0*/  @P0 EXIT ;  /* 0x000000000000094d */ /* 0x000fea0003800000 */
[----:B------:R-:W0:Y:S01]  /*00d0*/  LDC R2, c[0x0][0x3a0] ;  /* 0x0000e800ff027b82 */ /* 0x000e220000000800 */
[----:B------:R-:W1:Y:S01]  /*00e0*/  LDCU.64 UR4, c[0x0][0x358] ;  /* 0x00006b00ff0477ac */ /* 0x000e620008000a00 */
[----:B------:R-:W-:Y:S01]  /*00f0*/  HFMA2 R24, -RZ, RZ, 0, 0 ;  /* 0x00000000ff187431 */ /* 0x000fe200000001ff */
[----:B0-----:R-:W-:-:S13]  /*0100*/  ISETP.GE.AND P0, PT, R2, 0x1, PT ;  /* 0x000000010200780c */ /* 0x001fda0003f06270 */
[----:B-1----:R-:W-:Y:S05]  /*0110*/  @!P0 BRA `(.L_x_4) ;  /* 0x0000000400e08947 */ /* 0x002fea0003800000 */
[C---:B------:R-:W-:Y:S01]  /*0120*/  ISETP.GE.U32.AND P1, PT, R2.reuse, 0x8, PT ;  /* 0x000000080200780c */ /* 0x040fe20003f26070 */
[----:B------:R-:W-:Y:S01]  /*0130*/  IMAD R20, R19, R2, RZ ;  /* 0x0000000213147224 */ /* 0x000fe200078e02ff */
[----:B------:R-:W-:Y:S02]  /*0140*/  LOP3.LUT R27, R2, 0x7, RZ, 0xc0, !PT ;  /* 0x00000007021b7812 */ /* 0x000fe400078ec0ff */
[----:B------:R-:W-:Y:S02]  /*0150*/  MOV R24, RZ ;  /* 0x000000ff00187202 */ /* 0x000fe40000000f00 */
[----:B------:R-:W-:Y:S02]  /*0160*/  ISETP.NE.AND P0, PT, R27, RZ, PT ;  /* 0x000000ff1b00720c */ /* 0x000fe40003f05270 */
[----:B------:R-:W-:-:S05]  /*0170*/  MOV R21, RZ ;  /* 0x000000ff00157202 */ /* 0x000fca0000000f00 */
[----:B------:R-:W-:Y:S06]  /*0180*/  @!P1 BRA `(.L_x_5) ;  /* 0x0000000000c49947 */ /* 0x000fec0003800000 */
[----:B------:R-:W0:Y:S01]  /*0190*/  LDC.64 R4, c[0x0][0x380] ;  /* 0x0000e000ff047b82 */ /* 0x000e220000000a00 */
[----:B------:R-:W-:Y:S02]  /*01a0*/  LOP3.LUT R21, R2, 0x7ffffff8, RZ, 0xc0, !PT ;  /* 0x7ffffff802157812 */ /* 0x000fe400078ec0ff */
[----:B------:R-:W-:Y:S02]  /*01b0*/  MOV R24, RZ ;  /* 0x000000ff00187202 */ /* 0x000fe40000000f00 */
[----:B------:R-:W-:Y:S02]  /*01c0*/  MOV R18, R0 ;  /* 0x0000000000127202 */ /* 0x000fe40000000f00 */
[----:B------:R-:W-:Y:S01]  /*01d0*/  IADD3 R22, PT, PT, -R21, RZ, RZ ;  /* 0x000000ff15167210 */ /* 0x000fe20007ffe1ff */
[----:B0-----:R-:W-:-:S03]  /*01e0*/  IMAD.WIDE.U32 R4, R20, 0x4, R4 ;  /* 0x0000000414047825 */ /* 0x001fc600078e0004 */
[----:B------:R-:W-:-:S04]  /*01f0*/  IADD3 R6, P1, PT, R4, 0x10, RZ ;  /* 0x0000001004067810 */ /* 0x000fc80007f3e0ff */
[----:B------:R-:W-:-:S09]  /*0200*/  IADD3.X R7, PT, PT, RZ, R5, RZ, P1, !PT ;  /* 0x00000005ff077210 */ /* 0x000fd20000ffe4ff */
.L_x_6:
[----:B------:R-:W0:Y:S01]  /*0210*/  LDC.64 R16, c[0x0][0x388] ;  /* 0x0000e200ff107b82 */ /* 0x000e220000000a00 */
[----:B------:R-:W-:Y:S02]  /*0220*/  MOV R4, R6 ;  /* 0x0000000600047202 */ /* 0x000fe40000000f00 */
[----:B------:R-:W-:-:S05]  /*0230*/  MOV R5, R7 ;  /* 0x0000000700057202 */ /* 0x000fca0000000f00 */
[----:B------:R-:W2:Y:S04]  /*0240*/  LDG.E.CONSTANT R25, desc[UR4][R4.64+-0x10] ;  /* 0xfffff00404197981 */ /* 0x000ea8000c1e9900 */
[----:B------:R-:W3:Y:S04]  /*0250*/  LDG.E.CONSTANT R23, desc[UR4][R4.64+-0xc] ;  /* 0xfffff40404177981 */ /* 0x000ee8000c1e9900 */
[----:B------:R-:W4:Y:S04]  /*0260*/  LDG.E.CONSTANT R29, desc[UR4][R4.64+-0x8] ;  /* 0xfffff804041d7981 */ /* 0x000f28000c1e9900 */
[----:B------:R-:W5:Y:S01]  /*0270*/  LDG.E.CONSTANT R28, desc[UR4][R4.64+-0x4] ;  /* 0xfffffc04041c7981 */ /* 0x000f62000c1e9900 */
[----:B0-----:R-:W-:-:S05]  /*0280*/  IMAD.WIDE R16, R18, 0x4, R16 ;  /* 0x0000000412107825 */ /* 0x001fca00078e0210 */
[----:B------:R0:W2:Y:S01]  /*0290*/  LDG.E.CONSTANT R26, desc[UR4][R16.64] ;  /* 0x00000004101a7981 */ /* 0x0000a2000c1e9900 */
[----:B------:R-:W-:-:S04]  /*02a0*/  IMAD.WIDE R14, R3, 0x4, R16 ;  /* 0x00000004030e7825 */ /* 0x000fc800078e0210 */
[C---:B------:R-:W-:Y:S02]  /*02b0*/  IMAD.WIDE R6, R3.reuse, 0x4, R14 ;  /* 0x0000000403067825 */ /* 0x040fe400078e020e */
[----:B------:R-:W3:Y:S02]  /*02c0*/  LDG.E.CONSTANT R14, desc[UR4][R14.64] ;  /* 0x000000040e0e7981 */ /* 0x000ee4000c1e9900 */
[C---:B------:R-:W-:Y:S02]  /*02d0*/  IMAD.WIDE R10, R3.reuse, 0x4, R6 ;  /* 0x00000004030a7825 */ /* 0x040fe400078e0206 */
[----:B------:R-:W4:Y:S02]  /*02e0*/  LDG.E.CONSTANT R6, desc[UR4][R6.64] ;  /* 0x0000000406067981 */ /* 0x000f24000c1e9900 */
[C---:B------:R-:W-:Y:S02]  /*02f0*/  IMAD.WIDE R8, R3.reuse, 0x4, R10 ;  /* 0x0000000403087825 */ /* 0x040fe400078e020a */
[----:B------:R-:W5:Y:S02]  /*0300*/  LDG.E.CONSTANT R10, desc[UR4][R10.64] ;  /* 0x000000040a0a7981 */ /* 0x000f64000c1e9900 */
[----:B------:R-:W-:-:S02]  /*0310*/  IMAD.WIDE R12, R3, 0x4, R8 ;  /* 0x00000004030c7825 */ /* 0x000fc400078e0208 */
[----:B------:R-:W5:Y:S04]  /*0320*/  LDG.E.CONSTANT R7, desc[UR4][R4.64] ;  /* 0x0000000404077981 */ /* 0x000f68000c1e9900 */
[----:B------:R-:W5:Y:S01]  /*0330*/  LDG.E.CONSTANT R8, desc[UR4][R8.64] ;  /* 0x0000000408087981 */ /* 0x000f62000c1e9900 */
[----:B0-----:R-:W-:-:S03]  /*0340*/  IMAD.WIDE R16, R3, 0x4, R12 ;  /* 0x0000000403107825 */ /* 0x001fc600078e020c */
[----:B------:R-:W5:Y:S04]  /*0350*/  LDG.E.CONSTANT R12, desc[UR4][R12.64] ;  /* 0x000000040c0c7981 */ /* 0x000f68000c1e9900 */
[----:B------:R-:W5:Y:S04]  /*0360*/  LDG.E.CONSTANT R15, desc[UR4][R16.64] ;  /* 0x00000004100f7981 */ /* 0x000f68000c1e9900 */
[----:B------:R-:W5:Y:S04]  /*0370*/  LDG.E.CONSTANT R9, desc[UR4][R4.64+0x4] ;  /* 0x0000040404097981 */ /* 0x000f68000c1e9900 */
[----:B------:R-:W5:Y:S01]  /*0380*/  LDG.E.CONSTANT R11, desc[UR4][R4.64+0xc] ;  /* 0x00000c04040b7981 */ /* 0x000f62000c1e9900 */
[----:B--2---:R-:W-:Y:S01]  /*0390*/  FFMA R26, R25, R26, R24 ;  /* 0x0000001a191a7223 */ /* 0x004fe20000000018 */
[----:B------:R-:W-:-:S02]  /*03a0*/  IMAD.WIDE R24, R3, 0x4, R16 ;  /* 0x0000000403187825 */ /* 0x000fc400078e0210 */
[----:B------:R-:W2:Y:S04]  /*03b0*/  LDG.E.CONSTANT R16, desc[UR4][R4.64+0x8] ;  /* 0x0000080404107981 */ /* 0x000ea8000c1e9900 */
[----:B------:R-:W2:Y:S01]  /*03c0*/  LDG.E.CONSTANT R24, desc[UR4][R24.64] ;  /* 0x0000000418187981 */ /* 0x000ea2000c1e9900 */
[----:B---3--:R-:W-:Y:S01]  /*03d0*/  FFMA R14, R23, R14, R26 ;  /* 0x0000000e170e7223 */ /* 0x008fe2000000001a */
[----:B------:R-:W-:-:S03]  /*03e0*/  IADD3 R22, PT, PT, R22, 0x8, RZ ;  /* 0x0000000816167810 */ /* 0x000fc60007ffe0ff */
[----:B----4-:R-:W-:Y:S01]  /*03f0*/  FFMA R29, R29, R6, R14 ;  /* 0x000000061d1d7223 */ /* 0x010fe2000000000e */
[----:B------:R-:W-:-:S03]  /*0400*/  ISETP.NE.AND P1, PT, R22, RZ, PT ;  /* 0x000000ff1600720c */ /* 0x000fc60003f25270 */
[----:B-----5:R-:W-:Y:S01]  /*0410*/  FFMA R10, R28, R10, R29 ;  /* 0x0000000a1c0a7223 */ /* 0x020fe2000000001d */
[----:B------:R-:W-:-:S03]  /*0420*/  IADD3 R6, P2, PT, R4, 0x20, RZ ;  /* 0x0000002004067810 */ /* 0x000fc60007f5e0ff */
[----:B------:R-:W-:Y:S01]  /*0430*/  FFMA R8, R7, R8, R10 ;  /* 0x0000000807087223 */ /* 0x000fe2000000000a */
[----:B------:R-:W-:Y:S02]  /*0440*/  IADD3.X R7, PT, PT, RZ, R5, RZ, P2, !PT ;  /* 0x00000005ff077210 */ /* 0x000fe400017fe4ff */
[----:B------:R-:W-:Y:S01]  /*0450*/  LEA R18, R3, R18, 0x3 ;  /* 0x0000001203127211 */ /* 0x000fe200078e18ff */
[----:B------:R-:W-:-:S04]  /*0460*/  FFMA R9, R9, R12, R8 ;  /* 0x0000000c09097223 */ /* 0x000fc80000000008 */
[----:B--2---:R-:W-:-:S04]  /*0470*/  FFMA R16, R16, R15, R9 ;  /* 0x0000000f10107223 */ /* 0x004fc80000000009 */
[----:B------:R-:W-:Y:S01]  /*0480*/  FFMA R24, R11, R24, R16 ;  /* 0x000000180b187223 */ /* 0x000fe20000000010 */
[----:B------:R-:W-:Y:S06]  /*0490*/  @P1 BRA `(.L_x_6) ;  /* 0xfffffffc005c1947 */ /* 0x000fec000383ffff */
.L_x_5:
[----:B------:R-:W-:Y:S05]  /*04a0*/  @!P0 BRA `(.L_x_4) ;  /* 0x0000000000fc8947 */ /* 0x000fea0003800000 */
[----:B------:R-:W-:Y:S02]  /*04b0*/  ISETP.GE.U32.AND P1, PT, R27, 0x4, PT ;  /* 0x000000041b00780c */ /* 0x000fe40003f26070 */
[----:B------:R-:W-:-:S04]  /*04c0*/  LOP3.LUT R16, R2, 0x3, RZ, 0xc0, !PT ;  /* 0x0000000302107812 */ /* 0x000fc800078ec0ff */
[----:B------:R-:W-:-:S07]  /*04d0*/  ISETP.NE.AND P0, PT, R16, RZ, PT ;  /* 0x000000ff1000720c */ /* 0x000fce0003f05270 */
[----:B------:R-:W-:Y:S06]  /*04e0*/  @!P1 BRA `(.L_x_7) ;  /* 0x00000000006c9947 */ /* 0x000fec0003800000 */
[----:B------:R-:W0:Y:S01]  /*04f0*/  LDC.64 R6, c[0x0][0x388] ;  /* 0x0000e200ff067b82 */ /* 0x000e220000000a00 */
[----:B------:R-:W1:Y:S01]  /*0500*/  LDCU.64 UR6, c[0x0][0x380] ;  /* 0x00007000ff0677ac */ /* 0x000e620008000a00 */
[----:B------:R-:W-:Y:S01]  /*0510*/  IMAD R9, R21, R3, R0 ;  /* 0x0000000315097224 */ /* 0x000fe200078e0200 */
[CC--:B------:R-:W-:Y:S02]  /*0520*/  IADD3 R5, PT, PT, R20.reuse, R21.reuse, RZ ;  /* 0x0000001514057210 */ /* 0x0c0fe40007ffe0ff */
[----:B------:R-:W-:-:S03]  /*0530*/  IADD3 R10, P1, PT, R20, R21, RZ ;  /* 0x00000015140a7210 */ /* 0x000fc60007f3e0ff */
[----:B------:R-:W2:Y:S01]  /*0540*/  LDC.64 R14, c[0x0][0x380] ;  /* 0x0000e000ff0e7b82 */ /* 0x000ea20000000a00 */
[----:B0-----:R-:W-:-:S04]  /*0550*/  IMAD.WIDE R6, R9, 0x4, R6 ;  /* 0x0000000409067825 */ /* 0x001fc800078e0206 */
[----:B------:R-:W-:Y:S02]  /*0560*/  IMAD.WIDE R8, R3, 0x4, R6 ;  /* 0x0000000403087825 */ /* 0x000fe400078e0206 */
[----:B------:R-:W3:Y:S02]  /*0570*/  LDG.E.CONSTANT R6, desc[UR4][R6.64] ;  /* 0x0000000406067981 */ /* 0x000ee4000c1e9900 */
[----:B--2---:R-:W-:Y:S01]  /*0580*/  IMAD.WIDE.U32 R14, R5, 0x4, R14 ;  /* 0x00000004050e7825 */ /* 0x004fe200078e000e */
[----:B------:R-:W-:Y:S02]  /*0590*/  IADD3.X R5, PT, PT, RZ, RZ, RZ, P1, !PT ;  /* 0x000000ffff057210 */ /* 0x000fe40000ffe4ff */
[----:B-1----:R-:W-:-:S03]  /*05a0*/  LEA R4, P1, R10, UR6, 0x2 ;  /* 0x000000060a047c11 */ /* 0x002fc6000f8210ff */
[----:B------:R-:W3:Y:S01]  /*05b0*/  LDG.E.CONSTANT R15, desc[UR4][R14.64] ;  /* 0x000000040e0f7981 */ /* 0x000ee2000c1e9900 */
[----:B------:R-:W-:Y:S01]  /*05c0*/  LEA.HI.X R5, R10, UR7, R5, 0x2, P1 ;  /* 0x000000070a057c11 */ /* 0x000fe200088f1405 */
[C---:B------:R-:W-:Y:S02]  /*05d0*/  IMAD.WIDE R10, R3.reuse, 0x4, R8 ;  /* 0x00000004030a7825 */ /* 0x040fe400078e0208 */
[----:B------:R-:W2:Y:S04]  /*05e0*/  LDG.E.CONSTANT R8, desc[UR4][R8.64] ;  /* 0x0000000408087981 */ /* 0x000ea8000c1e9900 */
[----:B------:R-:W2:Y:S01]  /*05f0*/  LDG.E.CONSTANT R17, desc[UR4][R4.64+0x4] ;  /* 0x0000040404117981 */ /* 0x000ea2000c1e9900 */
[----:B------:R-:W-:-:S03]  /*0600*/  IMAD.WIDE R12, R3, 0x4, R10 ;  /* 0x00000004030c7825 */ /* 0x000fc600078e020a */
[----:B------:R-:W4:Y:S04]  /*0610*/  LDG.E.CONSTANT R22, desc[UR4][R10.64] ;  /* 0x000000040a167981 */ /* 0x000f28000c1e9900 */
[----:B------:R-:W4:Y:S04]  /*0620*/  LDG.E.CONSTANT R18, desc[UR4][R4.64+0x8] ;  /* 0x0000080404127981 */ /* 0x000f28000c1e9900 */
[----:B------:R-:W5:Y:S04]  /*0630*/  LDG.E.CONSTANT R26, desc[UR4][R4.64+0xc] ;  /* 0x00000c04041a7981 */ /* 0x000f68000c1e9900 */
[----:B------:R-:W5:Y:S01]  /*0640*/  LDG.E.CONSTANT R12, desc[UR4][R12.64] ;  /* 0x000000040c0c7981 */ /* 0x000f62000c1e9900 */
[----:B------:R-:W-:Y:S01]  /*0650*/  IADD3 R21, PT, PT, R21, 0x4, RZ ;  /* 0x0000000415157810 */ /* 0x000fe20007ffe0ff */
[----:B---3--:R-:W-:-:S04]  /*0660*/  FFMA R24, R15, R6, R24 ;  /* 0x000000060f187223 */ /* 0x008fc80000000018 */
[----:B--2---:R-:W-:-:S04]  /*0670*/  FFMA R17, R17, R8, R24 ;  /* 0x0000000811117223 */ /* 0x004fc80000000018 */
[----:B----4-:R-:W-:-:S04]  /*0680*/  FFMA R17, R18, R22, R17 ;  /* 0x0000001612117223 */ /* 0x010fc80000000011 */
[----:B-----5:R-:W-:-:S07]  /*0690*/  FFMA R24, R26, R12, R17 ;  /* 0x0000000c1a187223 */ /* 0x020fce0000000011 */
.L_x_7:
[----:B------:R-:W-:Y:S05]  /*06a0*/  @!P0 BRA `(.L_x_4) ;  /* 0x00000000007c8947 */ /* 0x000fea0003800000 */
[----:B------:R-:W-:Y:S01]  /*06b0*/  ISETP.NE.AND P1, PT, R16, 0x1, PT ;  /* 0x000000011000780c */ /* 0x000fe20003f25270 */
[----:B------:R-:W0:Y:S01]  /*06c0*/  LDC.64 R12, c[0x0][0x380] ;  /* 0x0000e000ff0c7b82 */ /* 0x000e220000000a00 */
[----:B------:R-:W-:-:S04]  /*06d0*/  LOP3.LUT R2, R2, 0x1, RZ, 0xc0, !PT ;  /* 0x0000000102027812 */ /* 0x000fc800078ec0ff */
[----:B------:R-:W-:-:S03]  /*06e0*/  ISETP.NE.U32.AND P0, PT, R2, 0x1, PT ;  /* 0x000000010200780c */ /* 0x000fc60003f05070 */
[----:B------:R-:W1:Y:S04]  /*06f0*/  LDC.64 R10, c[0x0][0x388] ;  /* 0x0000e200ff0a7b82 */ /* 0x000e680000000a00 */
[CC--:B------:R-:W-:Y:S02]  /*0700*/  @P1 IADD3 R15, PT, PT, R20.reuse, R21.reuse, RZ ;  /* 0x00000015140f1210 */ /* 0x0c0fe40007ffe0ff */
[----:B------:R-:W-:Y:S02]  /*0710*/  @P1 IADD3 R2, P2, PT, R20, R21, RZ ;  /* 0x0000001514021210 */ /* 0x000fe40007f5e0ff */
[----:B------:R-:W2:Y:S02]  /*0720*/  @P1 LDC.64 R4, c[0x0][0x380] ;  /* 0x0000e000ff041b82 */ /* 0x000ea40000000a00 */
[----:B------:R-:W-:-:S06]  /*0730*/  @P1 IADD3.X R14, PT, PT, RZ, RZ, RZ, P2, !PT ;  /* 0x000000ffff0e1210 */ /* 0x000fcc00017fe4ff */
[----:B------:R-:W3:Y:S01]  /*0740*/  LDC.64 R6, c[0x0][0x380] ;  /* 0x0000e000ff067b82 */ /* 0x000ee20000000a00 */
[----:B0-----:R-:W-:-:S04]  /*0750*/  @P1 IMAD.WIDE.U32 R12, R15, 0x4, R12 ;  /* 0x000000040f0c1825 */ /* 0x001fc800078e000c */
[C---:B------:R-:W-:Y:S01]  /*0760*/  @P1 IMAD R15, R21.reuse, R3, R0 ;  /* 0x00000003150f1224 */ /* 0x040fe200078e0200 */
[----:B------:R-:W-:Y:S01]  /*0770*/  @P1 IADD3 R21, PT, PT, R21, 0x2, RZ ;  /* 0x0000000215151810 */ /* 0x000fe20007ffe0ff */
[----:B------:R-:W4:Y:S01]  /*0780*/  @P1 LDG.E.CONSTANT R13, desc[UR4][R12.64] ;  /* 0x000000040c0d1981 */ /* 0x000f22000c1e9900 */
[----:B------:R-:W0:Y:S01]  /*0790*/  LDC.64 R8, c[0x0][0x388] ;  /* 0x0000e200ff087b82 */ /* 0x000e220000000a00 */
[----:B-1----:R-:W-:Y:S01]  /*07a0*/  @P1 IMAD.WIDE R10, R15, 0x4, R10 ;  /* 0x000000040f0a1825 */ /* 0x002fe200078e020a */
[----:B------:R-:W-:Y:S02]  /*07b0*/  @!P0 IADD3 R17, PT, PT, R20, R21, RZ ;  /* 0x0000001514118210 */ /* 0x000fe40007ffe0ff */
[----:B--2---:R-:W-:Y:S01]  /*07c0*/  @P1 LEA R4, P2, R2, R4, 0x2 ;  /* 0x0000000402041211 */ /* 0x004fe200078410ff */
[----:B------:R-:W-:-:S03]  /*07d0*/  @!P0 IMAD R21, R21, R3, R0 ;  /* 0x0000000315158224 */ /* 0x000fc600078e0200 */
[----:B------:R-:W-:Y:S01]  /*07e0*/  @P1 LEA.HI.X R5, R2, R5, R14, 0x2, P2 ;  /* 0x0000000502051211 */ /* 0x000fe200010f140e */
[----:B------:R-:W-:Y:S01]  /*07f0*/  @P1 IMAD.WIDE R14, R3, 0x4, R10 ;  /* 0x00000004030e1825 */ /* 0x000fe200078e020a */
[----:B------:R-:W4:Y:S03]  /*0800*/  @P1 LDG.E.CONSTANT R2, desc[UR4][R10.64] ;  /* 0x000000040a021981 */ /* 0x000f26000c1e9900 */
[----:B---3--:R-:W-:Y:S01]  /*0810*/  @!P0 IMAD.WIDE.U32 R6, R17, 0x4, R6 ;  /* 0x0000000411068825 */ /* 0x008fe200078e0006 */
[----:B------:R-:W2:Y:S04]  /*0820*/  @P1 LDG.E.CONSTANT R5, desc[UR4][R4.64+0x4] ;  /* 0x0000040404051981 */ /* 0x000ea8000c1e9900 */
[----:B------:R-:W2:Y:S01]  /*0830*/  @P1 LDG.E.CONSTANT R14, desc[UR4][R14.64] ;  /* 0x000000040e0e1981 */ /* 0x000ea2000c1e9900 */
[----:B0-----:R-:W-:-:S03]  /*0840*/  @!P0 IMAD.WIDE R8, R21, 0x4, R8 ;  /* 0x0000000415088825 */ /* 0x001fc600078e0208 */
[----:B------:R-:W3:Y:S04]  /*0850*/  @!P0 LDG.E.CONSTANT R7, desc[UR4][R6.64] ;  /* 0x0000000406078981 */ /* 0x000ee8000c1e9900 */
[----:B------:R-:W3:Y:S01]  /*0860*/  @!P0 LDG.E.CONSTANT R8, desc[UR4][R8.64] ;  /* 0x0000000408088981 */ /* 0x000ee2000c1e9900 */
[----:B----4-:R-:W-:-:S04]  /*0870*/  @P1 FFMA R2, R13, R2, R24 ;  /* 0x000000020d021223 */ /* 0x010fc80000000018 */
[----:B--2---:R-:W-:-:S04]  /*0880*/  @P1 FFMA R24, R5, R14, R2 ;  /* 0x0000000e05181223 */ /* 0x004fc80000000002 */
[----:B---3--:R-:W-:-:S07]  /*0890*/  @!P0 FFMA R24, R7, R8, R24 ;  /* 0x0000000807188223 */ /* 0x008fce0000000018 */
.L_x_4:
[----:B------:R-:W0:Y:S01]  /*08a0*/  LDC.64 R4, c[0x0][0x390] ;  /* 0x0000e400ff047b82 */ /* 0x000e220000000a00 */
[----:B------:R-:W-:-:S04]  /*08b0*/  IMAD R3, R19, R3, R0 ;  /* 0x0000000313037224 */ /* 0x000fc800078e0200 */
[----:B0-----:R-:W-:-:S05]  /*08c0*/  IMAD.WIDE R2, R3, 0x4, R4 ;  /* 0x0000000403027825 */ /* 0x001fca00078e0204 */
[----:B------:R-:W-:Y:S01]  /*08d0*/  STG.E desc[UR4][R2.64], R24 ;  /* 0x0000001802007986 */ /* 0x000fe2000c101904 */
[----:B------:R-:W-:Y:S05]  /*08e0*/  EXIT ;  /* 0x000000000000794d */ /* 0x000fea0003800000 */
.L_x_8:
        /* <DEDUP_REMOVED lines=9> */
.L_x_11:


//--------------------- .nv.shared.reserved.0     --------------------------
	.section	.nv.shared.reserved.0,"aw",@nobits
	.weak		__nv_reservedSMEM_offset_0_alias
	.size		__nv_reservedSMEM_offset_0_alias, 0, 64
	.other		__nv_reservedSMEM_offset_0_alias,@"STO_CUDA_RESERVED_SHARED STV_DEFAULT"
__nv_reservedSMEM_offset_0_alias:
	.zero		0
	.zero		64


//--------------------- .nv.global                --------------------------
	.section	.nv.global,"aw",@nobits
.nv.global:
	.type		_ZN34_INTERNAL_453dc1ac_4_k_cu_5fb1b66b6thrust24THRUST_300001_SM_1000_NS12placeholders2_5E,@object
	.size		_ZN34_INTERNAL_453dc1ac_4_k_cu_5fb1b66b6thrust24THRUST_300001_SM_1000_NS12placeholders2_5E,(_ZN34_INTERNAL_453dc1ac_4_k_cu_5fb1b66b4cuda3std3__45__cpo6cbeginE - _ZN34_INTERNAL_453dc1ac_4_k_cu_5fb1b66b6thrust24THRUST_300001_SM_1000_NS12placeholders2_5E)
_ZN34_INTERNAL_453dc1ac_4_k_cu_5fb1b66b6thrust24THRUST_300001_SM_1000_NS12placeholders2_5E:
	.zero		1
	.type		_ZN34_INTERNAL_453dc1ac_4_k_cu_5fb1b66b4cuda3std3__45__cpo6cbeginE,@object
	.size		_ZN34_INTERNAL_453dc1ac_4_k_cu_5fb1b66b4cuda3std3__45__cpo6cbeginE,(_ZN34_INTERNAL_453dc1ac_4_k_cu_5fb1b66b4cuda3std6ranges3__45__cpo6cbeginE - _ZN34_INTERNAL_453dc1ac_4_k_cu_5fb1b66b4cuda3std3__45__cpo6cbeginE)
_ZN34_INTERNAL_453dc1ac_4_k_cu_5fb1b66b4cuda3std3__45__cpo6cbeginE:
	.zero		1
	.type		_ZN34_INTERNAL_453dc1ac_4_k_cu_5fb1b66b4cuda3std6ranges3__45__cpo6cbeginE,@object
	.size		_ZN34_INTERNAL_453dc1ac_4_k_cu_5fb1b66b4cuda3std6ranges3__45__cpo6cbeginE,(_ZN34_INTERNAL_453dc1ac_4_k_cu_5fb1b66b4cuda3std3__48in_placeE - _ZN34_INTERNAL_453dc1ac_4_k_cu_5fb1b66b4cuda3std6ranges3__45__cpo6cbeginE)
_ZN34_INTERNAL_453dc1ac_4_k_cu_5fb1b66b4cuda3std6ranges3__45__cpo6cbeginE:
	.zero		1
	.type		_ZN34_INTERNAL_453dc1ac_4_k_cu_5fb1b66b4cuda3std3__48in_placeE,@object
	.size		_ZN34_INTERNAL_453dc1ac_4_k_cu_5fb1b66b4cuda3std3__48in_placeE,(_ZN34_INTERNAL_453dc1ac_4_k_cu_5fb1b66b4cuda3std6ranges3__45__cpo4sizeE - _ZN34_INTERNAL_453dc1ac_4_k_cu_5fb1b66b4cuda3std3__48in_placeE)
_ZN34_INTERNAL_453dc1ac_4_k_cu_5fb1b66b4cuda3std3__48in_placeE:
	.zero		1
	.type		_ZN34_INTERNAL_453dc1ac_4_k_cu_5fb1b66b4cuda3std6ranges3__45__cpo4sizeE,@object
	.size		_ZN34_INTERNAL_453dc1ac_4_k_cu_5fb1b66b4cuda3std6ranges3__45__cpo4sizeE,(_ZN34_INTERNAL_453dc1ac_4_k_cu_5fb1b66b6thrust24THRUST_300001_SM_1000_NS12placeholders2_9E - _ZN34_INTERNAL_453dc1ac_4_k_cu_5fb1b66b4cuda3std6ranges3__45__cpo4sizeE)
_ZN34_INTERNAL_453dc1ac_4_k_cu_5fb1b66b4cuda3std6ranges3__45__cpo4sizeE:
	.zero		1
	.type		_ZN34_INTERNAL_453dc1ac_4_k_cu_5fb1b66b6thrust24THRUST_300001_SM_1000_NS12placeholders2_9E,@object
	.size		_ZN34_INTERNAL_453dc1ac_4_k_cu_5fb1b66b6thrust24THRUST_300001_SM_1000_NS12placeholders2_9E,(_ZN34_INTERNAL_453dc1ac_4_k_cu_5fb1b66b4cuda3std3__45__cpo7crbeginE - _ZN34_INTERNAL_453dc1ac_4_k_cu_5fb1b66b6thrust24THRUST_300001_SM_1000_NS12placeholders2_9E)
_ZN34_INTERNAL_453dc1ac_4_k_cu_5fb1b66b6thrust24THRUST_300001_SM_1000_NS12placeholders2_9E:
	.zero		1
	.type		_ZN34_INTERNAL_453dc1ac_4_k_cu_5fb1b66b4cuda3std3__45__cpo7crbeginE,@object
	.size		_ZN34_INTERNAL_453dc1ac_4_k_cu_5fb1b66b4cuda3std3__45__cpo7crbeginE,(_ZN34_INTERNAL_453dc1ac_4_k_cu_5fb1b66b4cuda3std6ranges3__45__cpo4nextE - _ZN34_INTERNAL_453dc1ac_4_k_cu_5fb1b66b4cuda3std3__45__cpo7crbeginE)
_ZN34_INTERNAL_453dc1ac_4_k_cu_5fb1b66b4cuda3std3__45__cpo7crbeginE:
	.zero		1
	.type		_ZN34_INTERNAL_453dc1ac_4_k_cu_5fb1b66b4cuda3std6ranges3__45__cpo4nextE,@object
	.size		_ZN34_INTERNAL_453dc1ac_4_k_cu_5fb1b66b4cuda3std6ranges3__45__cpo4nextE,(_ZN34_INTERNAL_453dc1ac_4_k_cu_5fb1b66b4cuda3std6ranges3__45__cpo4swapE - _ZN34_INTERNAL_453dc1ac_4_k_cu_5fb1b66b4cuda3std6ranges3__45__cpo4nextE)
_ZN34_INTERNAL_453dc1ac_4_k_cu_5fb1b66b4cuda3std6ranges3__45__cpo4nextE:
	.zero		1
	.type		_ZN34_INTERNAL_453dc1ac_4_k_cu_5fb1b66b4cuda3std6ranges3__45__cpo4swapE,@object
	.size		_ZN34_INTERNAL_453dc1ac_4_k_cu_5fb1b66b4cuda3std6ranges3__45__cpo4swapE,(_ZN34_INTERNAL_453dc1ac_4_k_cu_5fb1b66b6thrust24THRUST_300001_SM_1000_NS12placeholders2_1E - _ZN34_INTERNAL_453dc1ac_4_k_cu_5fb1b66b4cuda3std6ranges3__45__cpo4swapE)
_ZN34_INTERNAL_453dc1ac_4_k_cu_5fb1b66b4cuda3std6ranges3__45__cpo4swapE:
	.zero		1
	.type		_ZN34_INTERNAL_453dc1ac_4_k_cu_5fb1b66b6thrust24THRUST_300001_SM_1000_NS12placeholders2_1E,@object
	.size		_ZN34_INTERNAL_453dc1ac_4_k_cu_5fb1b66b6thrust24THRUST_300001_SM_1000_NS12placeholders2_1E,(_ZN34_INTERNAL_453dc1ac_4_k_cu_5fb1b66b6thrust24THRUST_300001_SM_1000_NS12placeholders2_3E - _ZN34_INTERNAL_453dc1ac_4_k_cu_5fb1b66b6thrust24THRUST_300001_SM_1000_NS12placeholders2_1E)
_ZN34_INTERNAL_453dc1ac_4_k_cu_5fb1b66b6thrust24THRUST_300001_SM_1000_NS12placeholders2_1E:
	.zero		1
	.type		_ZN34_INTERNAL_453dc1ac_4_k_cu_5fb1b66b6thrust24THRUST_300001_SM_1000_NS12placeholders2_3E,@object
	.size		_ZN34_INTERNAL_453dc1ac_4_k_cu_5fb1b66b6thrust24THRUST_300001_SM_1000_NS12placeholders2_3E,(_ZN34_INTERNAL_453dc1ac_4_k_cu_5fb1b66b4cuda3std3__45__cpo5beginE - _ZN34_INTERNAL_453dc1ac_4_k_cu_5fb1b66b6thrust24THRUST_300001_SM_1000_NS12placeholders2_3E)
_ZN34_INTERNAL_453dc1ac_4_k_cu_5fb1b66b6thrust24THRUST_300001_SM_1000_NS12placeholders2_3E:
	.zero		1
	.type		_ZN34_INTERNAL_453dc1ac_4_k_cu_5fb1b66b4cuda3std3__45__cpo5beginE,@object
	.size		_ZN34_INTERNAL_453dc1ac_4_k_cu_5fb1b66b4cuda3std3__45__cpo5beginE,(_ZN34_INTERNAL_453dc1ac_4_k_cu_5fb1b66b4cuda3std6ranges3__45__cpo5beginE - _ZN34_INTERNAL_453dc1ac_4_k_cu_5fb1b66b4cuda3std3__45__cpo5beginE)
_ZN34_INTERNAL_453dc1ac_4_k_cu_5fb1b66b4cuda3std3__45__cpo5beginE:
	.zero		1
	.type		_ZN34_INTERNAL_453dc1ac_4_k_cu_5fb1b66b4cuda3std6ranges3__45__cpo5beginE,@object
	.size		_ZN34_INTERNAL_453dc1ac_4_k_cu_5fb1b66b4cuda3std6ranges3__45__cpo5beginE,(_ZN34_INTERNAL_453dc1ac_4_k_cu_5fb1b66b4cuda3std3__436_GLOBAL__N__453dc1ac_4_k_cu_5fb1b66b6ignoreE - _ZN34_INTERNAL_453dc1ac_4_k_cu_5fb1b66b4cuda3std6ranges3__45__cpo5beginE)
_ZN34_INTERNAL_453dc1ac_4_k_cu_5fb1b66b4cuda3std6ranges3__45__cpo5beginE:
	.zero		1
	.type		_ZN34_INTERNAL_453dc1ac_4_k_cu_5fb1b66b4cuda3std3__436_GLOBAL__N__453dc1ac_4_k_cu_5fb1b66b6ignoreE,@object
	.size		_ZN34_INTERNAL_453dc1ac_4_k_cu_5fb1b66b4cuda3std3__436_GLOBAL__N__453dc1ac_4_k_cu_5fb1b66b6ignoreE,(_ZN34_INTERNAL_453dc1ac_4_k_cu_5fb1b66b4cuda3std6ranges3__45__cpo4dataE - _ZN34_INTERNAL_453dc1ac_4_k_cu_5fb1b66b4cuda3std3__436_GLOBAL__N__453dc1ac_4_k_cu_5fb1b66b6ignoreE)
_ZN34_INTERNAL_453dc1ac_4_k_cu_5fb1b66b4cuda3std3__436_GLOBAL__N__453dc1ac_4_k_cu_5fb1b66b6ignoreE:
	.zero		1
	.type		_ZN34_INTERNAL_453dc1ac_4_k_cu_5fb1b66b4cuda3std6ranges3__45__cpo4dataE,@object
	.size		_ZN34_INTERNAL_453dc1ac_4_k_cu_5fb1b66b4cuda3std6ranges3__45__cpo4dataE,(_ZN34_INTERNAL_453dc1ac_4_k_cu_5fb1b66b6thrust24THRUST_300001_SM_1000_NS12placeholders2_7E - _ZN34_INTERNAL_453dc1ac_4_k_cu_5fb1b66b4cuda3std6ranges3__45__cpo4dataE)
_ZN34_INTERNAL_453dc1ac_4_k_cu_5fb1b66b4cuda3std6ranges3__45__cpo4dataE:
	.zero		1
	.type		_ZN34_INTERNAL_453dc1ac_4_k_cu_5fb1b66b6thrust24THRUST_300001_SM_1000_NS12placeholders2_7E,@object
	.size		_ZN34_INTERNAL_453dc1ac_4_k_cu_5fb1b66b6thrust24THRUST_300001_SM_1000_NS12placeholders2_7E,(_ZN34_INTERNAL_453dc1ac_4_k_cu_5fb1b66b4cuda3std3__45__cpo6rbeginE - _ZN34_INTERNAL_453dc1ac_4_k_cu_5fb1b66b6thrust24THRUST_300001_SM_1000_NS12placeholders2_7E)
_ZN34_INTERNAL_453dc1ac_4_k_cu_5fb1b66b6thrust24THRUST_300001_SM_1000_NS12placeholders2_7E:
	.zero		1
	.type		_ZN34_INTERNAL_453dc1ac_4_k_cu_5fb1b66b4cuda3std3__45__cpo6rbeginE,@object
	.size		_ZN34_INTERNAL_453dc1ac_4_k_cu_5fb1b66b4cuda3std3__45__cpo6rbeginE,(_ZN34_INTERNAL_453dc1ac_4_k_cu_5fb1b66b4cuda3std6ranges3__45__cpo7advanceE - _ZN34_INTERNAL_453dc1ac_4_k_cu_5fb1b66b4cuda3std3__45__cpo6rbeginE)
_ZN34_INTERNAL_453dc1ac_4_k_cu_5fb1b66b4cuda3std3__45__cpo6rbeginE:
	.zero		1
	.type		_ZN34_INTERNAL_453dc1ac_4_k_cu_5fb1b66b4cuda3std6ranges3__45__cpo7advanceE,@object
	.size		_ZN34_INTERNAL_453dc1ac_4_k_cu_5fb1b66b4cuda3std6ranges3__45__cpo7advanceE,(_ZN34_INTERNAL_453dc1ac_4_k_cu_5fb1b66b4cuda3std3__47nulloptE - _ZN34_INTERNAL_453dc1ac_4_k_cu_5fb1b66b4cuda3std6ranges3__45__cpo7advanceE)
_ZN34_INTERNAL_453dc1ac_4_k_cu_5fb1b66b4cuda3std6ranges3__45__cpo7advanceE:
	.zero		1
	.type		_ZN34_INTERNAL_453dc1ac_4_k_cu_5fb1b66b4cuda3std3__47nulloptE,@object
	.size		_ZN34_INTERNAL_453dc1ac_4_k_cu_5fb1b66b4cuda3std3__47nulloptE,(_ZN34_INTERNAL_453dc1ac_4_k_cu_5fb1b66b4cuda3std6ranges3__45__cpo8distanceE - _ZN34_INTERNAL_453dc1ac_4_k_cu_5fb1b66b4cuda3std3__47nulloptE)
_ZN34_INTERNAL_453dc1ac_4_k_cu_5fb1b66b4cuda3std3__47nulloptE:
	.zero		1
	.type		_ZN34_INTERNAL_453dc1ac_4_k_cu_5fb1b66b4cuda3std6ranges3__45__cpo8distanceE,@object
	.size		_ZN34_INTERNAL_453dc1ac_4_k_cu_5fb1b66b4cuda3std6ranges3__45__cpo8distanceE,(_ZN34_INTERNAL_453dc1ac_4_k_cu_5fb1b66b6thrust24THRUST_300001_SM_1000_NS12placeholders2_6E - _ZN34_INTERNAL_453dc1ac_4_k_cu_5fb1b66b4cuda3std6ranges3__45__cpo8distanceE)
_ZN34_INTERNAL_453dc1ac_4_k_cu_5fb1b66b4cuda3std6ranges3__45__cpo8distanceE:
	.zero		1
	.type		_ZN34_INTERNAL_453dc1ac_4_k_cu_5fb1b66b6thrust24THRUST_300001_SM_1000_NS12placeholders2_6E,@object
	.size		_ZN34_INTERNAL_453dc1ac_4_k_cu_5fb1b66b6thrust24THRUST_300001_SM_1000_NS12placeholders2_6E,(_ZN34_INTERNAL_453dc1ac_4_k_cu_5fb1b66b4cuda3std3__45__cpo4cendE - _ZN34_INTERNAL_453dc1ac_4_k_cu_5fb1b66b6thrust24THRUST_300001_SM_1000_NS12placeholders2_6E)
_ZN34_INTERNAL_453dc1ac_4_k_cu_5fb1b66b6thrust24THRUST_300001_SM_1000_NS12placeholders2_6E:
	.zero		1
	.type		_ZN34_INTERNAL_453dc1ac_4_k_cu_5fb1b66b4cuda3std3__45__cpo4cendE,@object
	.size		_ZN34_INTERNAL_453dc1ac_4_k_cu_5fb1b66b4cuda3std3__45__cpo4cendE,(_ZN34_INTERNAL_453dc1ac_4_k_cu_5fb1b66b4cuda3std6ranges3__45__cpo4cendE - _ZN34_INTERNAL_453dc1ac_4_k_cu_5fb1b66b4cuda3std3__45__cpo4cendE)
_ZN34_INTERNAL_453dc1ac_4_k_cu_5fb1b66b4cuda3std3__45__cpo4cendE:
	.zero		1
	.type		_ZN34_INTERNAL_453dc1ac_4_k_cu_5fb1b66b4cuda3std6ranges3__45__cpo4cendE,@object
	.size		_ZN34_INTERNAL_453dc1ac_4_k_cu_5fb1b66b4cuda3std6ranges3__45__cpo4cendE,(_ZN34_INTERNAL_453dc1ac_4_k_cu_5fb1b66b4cuda3std3__420unreachable_sentinelE - _ZN34_INTERNAL_453dc1ac_4_k_cu_5fb1b66b4cuda3std6ranges3__45__cpo4cendE)
_ZN34_INTERNAL_453dc1ac_4_k_cu_5fb1b66b4cuda3std6ranges3__45__cpo4cendE:
	.zero		1
	.type		_ZN34_INTERNAL_453dc1ac_4_k_cu_5fb1b66b4cuda3std3__420unreachable_sentinelE,@object
	.size		_ZN34_INTERNAL_453dc1ac_4_k_cu_5fb1b66b4cuda3std3__420unreachable_sentinelE,(_ZN34_INTERNAL_453dc1ac_4_k_cu_5fb1b66b4cuda3std6ranges3__45__cpo5ssizeE - _ZN34_INTERNAL_453dc1ac_4_k_cu_5fb1b66b4cuda3std3__420unreachable_sentinelE)
_ZN34_INTERNAL_453dc1ac_4_k_cu_5fb1b66b4cuda3std3__420unreachable_sentinelE:
	.zero		1
	.type		_ZN34_INTERNAL_453dc1ac_4_k_cu_5fb1b66b4cuda3std6ranges3__45__cpo5ssizeE,@object
	.size		_ZN34_INTERNAL_453dc1ac_4_k_cu_5fb1b66b4cuda3std6ranges3__45__cpo5ssizeE,(_ZN34_INTERNAL_453dc1ac_4_k_cu_5fb1b66b6thrust24THRUST_300001_SM_1000_NS12placeholders3_10E - _ZN34_INTERNAL_453dc1ac_4_k_cu_5fb1b66b4cuda3std6ranges3__45__cpo5ssizeE)
_ZN34_INTERNAL_453dc1ac_4_k_cu_5fb1b66b4cuda3std6ranges3__45__cpo5ssizeE:
	.zero		1
	.type		_ZN34_INTERNAL_453dc1ac_4_k_cu_5fb1b66b6thrust24THRUST_300001_SM_1000_NS12placeholders3_10E,@object
	.size		_ZN34_INTERNAL_453dc1ac_4_k_cu_5fb1b66b6thrust24THRUST_300001_SM_1000_NS12placeholders3_10E,(_ZN34_INTERNAL_453dc1ac_4_k_cu_5fb1b66b4cuda3std3__45__cpo5crendE - _ZN34_INTERNAL_453dc1ac_4_k_cu_5fb1b66b6thrust24THRUST_300001_SM_1000_NS12placeholders3_10E)
_ZN34_INTERNAL_453dc1ac_4_k_cu_5fb1b66b6thrust24THRUST_300001_SM_1000_NS12placeholders3_10E:
	.zero		1
	.type		_ZN34_INTERNAL_453dc1ac_4_k_cu_5fb1b66b4cuda3std3__45__cpo5crendE,@object
	.size		_ZN34_INTERNAL_453dc1ac_4_k_cu_5fb1b66b4cuda3std3__45__cpo5crendE,(_ZN34_INTERNAL_453dc1ac_4_k_cu_5fb1b66b4cuda3std6ranges3__45__cpo4prevE - _ZN34_INTERNAL_453dc1ac_4_k_cu_5fb1b66b4cuda3std3__45__cpo5crendE)
_ZN34_INTERNAL_453dc1ac_4_k_cu_5fb1b66b4cuda3std3__45__cpo5crendE:
	.zero		1
	.type		_ZN34_INTERNAL_453dc1ac_4_k_cu_5fb1b66b4cuda3std6ranges3__45__cpo4prevE,@object
	.size		_ZN34_INTERNAL_453dc1ac_4_k_cu_5fb1b66b4cuda3std6ranges3__45__cpo4prevE,(_ZN34_INTERNAL_453dc1ac_4_k_cu_5fb1b66b4cuda3std6ranges3__45__cpo9iter_moveE - _ZN34_INTERNAL_453dc1ac_4_k_cu_5fb1b66b4cuda3std6ranges3__45__cpo4prevE)
_ZN34_INTERNAL_453dc1ac_4_k_cu_5fb1b66b4cuda3std6ranges3__45__cpo4prevE:
	.zero		1
	.type		_ZN34_INTERNAL_453dc1ac_4_k_cu_5fb1b66b4cuda3std6ranges3__45__cpo9iter_moveE,@object
	.size		_ZN34_INTERNAL_453dc1ac_4_k_cu_5fb1b66b4cuda3std6ranges3__45__cpo9iter_moveE,(_ZN34_INTERNAL_453dc1ac_4_k_cu_5fb1b66b6thrust24THRUST_300001_SM_1000_NS12placeholders2_2E - _ZN34_INTERNAL_453dc1ac_4_k_cu_5fb1b66b4cuda3std6ranges3__45__cpo9iter_moveE)
_ZN34_INTERNAL_453dc1ac_4_k_cu_5fb1b66b4cuda3std6ranges3__45__cpo9iter_moveE:
	.zero		1
	.type		_ZN34_INTERNAL_453dc1ac_4_k_cu_5fb1b66b6thrust24THRUST_300001_SM_1000_NS12placeholders2_2E,@object
	.size		_ZN34_INTERNAL_453dc1ac_4_k_cu_5fb1b66b6thrust24THRUST_300001_SM_1000_NS12placeholders2_2E,(_ZN34_INTERNAL_453dc1ac_4_k_cu_5fb1b66b6thrust24THRUST_300001_SM_1000_NS12placeholders2_4E - _ZN34_INTERNAL_453dc1ac_4_k_cu_5fb1b66b6thrust24THRUST_300001_SM_1000_NS12placeholders2_2E)
_ZN34_INTERNAL_453dc1ac_4_k_cu_5fb1b66b6thrust24THRUST_300001_SM_1000_NS12placeholders2_2E:
	.zero		1
	.type		_ZN34_INTERNAL_453dc1ac_4_k_cu_5fb1b66b6thrust24THRUST_300001_SM_1000_NS12placeholders2_4E,@object
	.size		_ZN34_INTERNAL_453dc1ac_4_k_cu_5fb1b66b6thrust24THRUST_300001_SM_1000_NS12placeholders2_4E,(_ZN34_INTERNAL_453dc1ac_4_k_cu_5fb1b66b4cuda3std3__45__cpo3endE - _ZN34_INTERNAL_453dc1ac_4_k_cu_5fb1b66b6thrust24THRUST_300001_SM_1000_NS12placeholders2_4E)
_ZN34_INTERNAL_453dc1ac_4_k_cu_5fb1b66b6thrust24THRUST_300001_SM_1000_NS12placeholders2_4E:
	.zero		1
	.type		_ZN34_INTERNAL_453dc1ac_4_k_cu_5fb1b66b4cuda3std3__45__cpo3endE,@object
	.size		_ZN34_INTERNAL_453dc1ac_4_k_cu_5fb1b66b4cuda3std3__45__cpo3endE,(_ZN34_INTERNAL_453dc1ac_4_k_cu_5fb1b66b4cuda3std6ranges3__45__cpo3endE - _ZN34_INTERNAL_453dc1ac_4_k_cu_5fb1b66b4cuda3std3__45__cpo3endE)
_ZN34_INTERNAL_453dc1ac_4_k_cu_5fb1b66b4cuda3std3__45__cpo3endE:
	.zero		1
	.type		_ZN34_INTERNAL_453dc1ac_4_k_cu_5fb1b66b4cuda3std6ranges3__45__cpo3endE,@object
	.size		_ZN34_INTERNAL_453dc1ac_4_k_cu_5fb1b66b4cuda3std6ranges3__45__cpo3endE,(_ZN34_INTERNAL_453dc1ac_4_k_cu_5fb1b66b4cuda3std3__419piecewise_constructE - _ZN34_INTERNAL_453dc1ac_4_k_cu_5fb1b66b4cuda3std6ranges3__45__cpo3endE)
_ZN34_INTERNAL_453dc1ac_4_k_cu_5fb1b66b4cuda3std6ranges3__45__cpo3endE:
	.zero		1
	.type		_ZN34_INTERNAL_453dc1ac_4_k_cu_5fb1b66b4cuda3std3__419piecewise_constructE,@object
	.size		_ZN34_INTERNAL_453dc1ac_4_k_cu_5fb1b66b4cuda3std3__419piecewise_constructE,(_ZN34_INTERNAL_453dc1ac_4_k_cu_5fb1b66b4cuda3std6ranges3__45__cpo5cdataE - _ZN34_INTERNAL_453dc1ac_4_k_cu_5fb1b66b4cuda3std3__419piecewise_constructE)
_ZN34_INTERNAL_453dc1ac_4_k_cu_5fb1b66b4cuda3std3__419piecewise_constructE:
	.zero		1
	.type		_ZN34_INTERNAL_453dc1ac_4_k_cu_5fb1b66b4cuda3std6ranges3__45__cpo5cdataE,@object
	.size		_ZN34_INTERNAL_453dc1ac_4_k_cu_5fb1b66b4cuda3std6ranges3__45__cpo5cdataE,(_ZN34_INTERNAL_453dc1ac_4_k_cu_5fb1b66b6thrust24THRUST_300001_SM_1000_NS12placeholders2_8E - _ZN34_INTERNAL_453dc1ac_4_k_cu_5fb1b66b4cuda3std6ranges3__45__cpo5cdataE)
_ZN34_INTERNAL_453dc1ac_4_k_cu_5fb1b66b4cuda3std6ranges3__45__cpo5cdataE:
	.zero		1
	.type		_ZN34_INTERNAL_453dc1ac_4_k_cu_5fb1b66b6thrust24THRUST_300001_SM_1000_NS12placeholders2_8E,@object
	.size		_ZN34_INTERNAL_453dc1ac_4_k_cu_5fb1b66b6thrust24THRUST_300001_SM_1000_NS12placeholders2_8E,(_ZN34_INTERNAL_453dc1ac_4_k_cu_5fb1b66b4cuda3std3__45__cpo4rendE - _ZN34_INTERNAL_453dc1ac_4_k_cu_5fb1b66b6thrust24THRUST_300001_SM_1000_NS12placeholders2_8E)
_ZN34_INTERNAL_453dc1ac_4_k_cu_5fb1b66b6thrust24THRUST_300001_SM_1000_NS12placeholders2_8E:
	.zero		1
	.type		_ZN34_INTERNAL_453dc1ac_4_k_cu_5fb1b66b4cuda3std3__45__cpo4rendE,@object
	.size		_ZN34_INTERNAL_453dc1ac_4_k_cu_5fb1b66b4cuda3std3__45__cpo4rendE,(_ZN34_INTERNAL_453dc1ac_4_k_cu_5fb1b66b4cuda3std6ranges3__45__cpo9iter_swapE - _ZN34_INTERNAL_453dc1ac_4_k_cu_5fb1b66b4cuda3std3__45__cpo4rendE)
_ZN34_INTERNAL_453dc1ac_4_k_cu_5fb1b66b4cuda3std3__45__cpo4rendE:
	.zero		1
	.type		_ZN34_INTERNAL_453dc1ac_4_k_cu_5fb1b66b4cuda3std6ranges3__45__cpo9iter_swapE,@object
	.size		_ZN34_INTERNAL_453dc1ac_4_k_cu_5fb1b66b4cuda3std6ranges3__45__cpo9iter_swapE,(_ZN34_INTERNAL_453dc1ac_4_k_cu_5fb1b66b4cuda3std3__48unexpectE - _ZN34_INTERNAL_453dc1ac_4_k_cu_5fb1b66b4cuda3std6ranges3__45__cpo9iter_swapE)
_ZN34_INTERNAL_453dc1ac_4_k_cu_5fb1b66b4cuda3std6ranges3__45__cpo9iter_swapE:
	.zero		1
	.type		_ZN34_INTERNAL_453dc1ac_4_k_cu_5fb1b66b4cuda3std3__48unexpectE,@object
	.size		_ZN34_INTERNAL_453dc1ac_4_k_cu_5fb1b66b4cuda3std3__48unexpectE,(_ZN34_INTERNAL_453dc1ac_4_k_cu_5fb1b66b6thrust24THRUST_300001_SM_1000_NS6system6detail10sequential3seqE - _ZN34_INTERNAL_453dc1ac_4_k_cu_5fb1b66b4cuda3std3__48unexpectE)
_ZN34_INTERNAL_453dc1ac_4_k_cu_5fb1b66b4cuda3std3__48unexpectE:
	.zero		1
	.type		_ZN34_INTERNAL_453dc1ac_4_k_cu_5fb1b66b6thrust24THRUST_300001_SM_1000_NS6system6detail10sequential3seqE,@object
	.size		_ZN34_INTERNAL_453dc1ac_4_k_cu_5fb1b66b6thrust24THRUST_300001_SM_1000_NS6system6detail10sequential3seqE,(.L_29 - _ZN34_INTERNAL_453dc1ac_4_k_cu_5fb1b66b6thrust24THRUST_300001_SM_1000_NS6system6detail10sequential3seqE)
_ZN34_INTERNAL_453dc1ac_4_k_cu_5fb1b66b6thrust24THRUST_300001_SM_1000_NS6system6detail10sequential3seqE:
	.zero		1
.L_29:


//--------------------- .nv.shared._Z8sgemm_V1PfS_S_iii --------------------------
	.section	.nv.shared._Z8sgemm_V1PfS_S_iii,"aw",@nobits
	.sectionflags	@""
	.align	4
.nv.shared._Z8sgemm_V1PfS_S_iii:
	.zero		9216


//--------------------- .nv.constant0._ZN3cub18CUB_300001_SM_10006detail11EmptyKernelIvEEvv --------------------------
	.section	.nv.constant0._ZN3cub18CUB_300001_SM_10006detail11EmptyKernelIvEEvv,"a",@progbits
	.sectionflags	@""
	.align	4
.nv.constant0._ZN3cub18CUB_300001_SM_10006detail11EmptyKernelIvEEvv:
	.zero		896


//--------------------- .nv.constant0._Z8sgemm_V1PfS_S_iii --------------------------
	.section	.nv.constant0._Z8sgemm_V1PfS_S_iii,"a",@progbits
	.sectionflags	@""
	.align	4
.nv.constant0._Z8sgemm_V1PfS_S_iii:
	.zero		932


//--------------------- .nv.constant0._Z10naiveSgemmPfS_S_iii --------------------------
	.section	.nv.constant0._Z10naiveSgemmPfS_S_iii,"a",@progbits
	.sectionflags	@""
	.align	4
.nv.constant0._Z10naiveSgemmPfS_S_iii:
	.zero		932


//--------------------- SYMBOLS --------------------------

	.type		.nv.reservedSmem.offset0,@object
	.size		.nv.reservedSmem.offset0,0x4
	.type		.nv.reservedSmem.cap,@object
	.size		.nv.reservedSmem.cap,0x4
